//
// Generated by NVIDIA NVVM Compiler
//
// Compiler Build ID: CL-36424714
// Cuda compilation tools, release 13.0, V13.0.88
// Based on NVVM 20.0.0
//

.version 9.0
.target sm_100
.address_size 64

	// .globl	_Z11d_transposePfS_ii
.const .align 4 .f32 e = 0f402DF854;
.const .align 4 .f32 sqrt3over4 = 0f3EDDB3D7;
// _ZZ11d_transposePfS_iiE5block has been demoted

.visible .entry _Z11d_transposePfS_ii(
	.param .u64 .ptr .align 1 _Z11d_transposePfS_ii_param_0,
	.param .u64 .ptr .align 1 _Z11d_transposePfS_ii_param_1,
	.param .u32 _Z11d_transposePfS_ii_param_2,
	.param .u32 _Z11d_transposePfS_ii_param_3
)
{
	.reg .pred 	%p<7>;
	.reg .b32 	%r<26>;
	.reg .b32 	%f<3>;
	.reg .b64 	%rd<9>;
	// demoted variable
	.shared .align 4 .b8 _ZZ11d_transposePfS_iiE5block[4224];
	ld.param.u64 	%rd1, [_Z11d_transposePfS_ii_param_0];
	ld.param.u64 	%rd2, [_Z11d_transposePfS_ii_param_1];
	ld.param.u32 	%r9, [_Z11d_transposePfS_ii_param_2];
	ld.param.u32 	%r11, [_Z11d_transposePfS_ii_param_3];
	mov.u32 	%r12, %ctaid.x;
	shl.b32 	%r1, %r12, 5;
	mov.u32 	%r2, %tid.x;
	add.s32 	%r3, %r1, %r2;
	mov.u32 	%r13, %ctaid.y;
	shl.b32 	%r4, %r13, 5;
	mov.u32 	%r5, %tid.y;
	add.s32 	%r14, %r4, %r5;
	setp.ge.u32 	%p1, %r3, %r9;
	setp.ge.u32 	%p2, %r14, %r11;
	or.pred  	%p3, %p1, %p2;
	@%p3 bra 	$L__BB0_2;
	cvta.to.global.u64 	%rd3, %rd1;
	mad.lo.s32 	%r15, %r9, %r14, %r3;
	mul.wide.u32 	%rd4, %r15, 4;
	add.s64 	%rd5, %rd3, %rd4;
	ld.global.f32 	%f1, [%rd5];
	mov.u32 	%r16, _ZZ11d_transposePfS_iiE5block;
	mad.lo.s32 	%r17, %r5, 132, %r16;
	shl.b32 	%r18, %r2, 2;
	add.s32 	%r19, %r17, %r18;
	st.shared.f32 	[%r19], %f1;
$L__BB0_2:
	bar.sync 	0;
	add.s32 	%r7, %r4, %r2;
	add.s32 	%r8, %r1, %r5;
	setp.ge.u32 	%p4, %r7, %r11;
	setp.ge.u32 	%p5, %r8, %r9;
	or.pred  	%p6, %p5, %p4;
	@%p6 bra 	$L__BB0_4;
	mad.lo.s32 	%r20, %r11, %r8, %r7;
	shl.b32 	%r21, %r20, 2;
	mov.u32 	%r22, _ZZ11d_transposePfS_iiE5block;
	mad.lo.s32 	%r23, %r2, 132, %r22;
	shl.b32 	%r24, %r5, 2;
	add.s32 	%r25, %r23, %r24;
	ld.shared.f32 	%f2, [%r25];
	cvta.to.global.u64 	%rd6, %rd2;
	mul.wide.u32 	%rd7, %r21, 4;
	add.s64 	%rd8, %rd6, %rd7;
	st.global.f32 	[%rd8], %f2;
$L__BB0_4:
	ret;

}
	// .globl	_Z19d_recursiveGaussianPfS_iif
.visible .entry _Z19d_recursiveGaussianPfS_iif(
	.param .u64 .ptr .align 1 _Z19d_recursiveGaussianPfS_iif_param_0,
	.param .u64 .ptr .align 1 _Z19d_recursiveGaussianPfS_iif_param_1,
	.param .u32 _Z19d_recursiveGaussianPfS_iif_param_2,
	.param .u32 _Z19d_recursiveGaussianPfS_iif_param_3,
	.param .f32 _Z19d_recursiveGaussianPfS_iif_param_4
)
{
	.reg .pred 	%p<21>;
	.reg .b32 	%r<32>;
	.reg .b32 	%f<349>;
	.reg .b64 	%rd<141>;

	ld.param.u64 	%rd51, [_Z19d_recursiveGaussianPfS_iif_param_0];
	ld.param.u64 	%rd52, [_Z19d_recursiveGaussianPfS_iif_param_1];
	ld.param.u32 	%r15, [_Z19d_recursiveGaussianPfS_iif_param_2];
	ld.param.u32 	%r16, [_Z19d_recursiveGaussianPfS_iif_param_3];
	ld.param.f32 	%f62, [_Z19d_recursiveGaussianPfS_iif_param_4];
	mov.u32 	%r17, %ctaid.x;
	mov.u32 	%r18, %ntid.x;
	mov.u32 	%r19, %tid.x;
	mad.lo.s32 	%r1, %r17, %r18, %r19;
	setp.lt.f32 	%p1, %f62, 0f3DCCCCCD;
	selp.f32 	%f63, 0f3DCCCCCD, %f62, %p1;
	mov.f32 	%f64, 0f3FD8F5C3;
	div.rn.f32 	%f65, %f64, %f63;
	fma.rn.f32 	%f66, %f65, 0fBBBB989D, 0f3F000000;
	cvt.sat.f32.f32 	%f67, %f66;
	mov.f32 	%f68, 0f4B400001;
	mov.f32 	%f69, 0f437C0000;
	fma.rm.f32 	%f70, %f67, %f69, %f68;
	add.f32 	%f71, %f70, 0fCB40007F;
	neg.f32 	%f72, %f71;
	fma.rn.f32 	%f73, %f65, 0fBFB8AA3B, %f72;
	fma.rn.f32 	%f74, %f65, 0fB2A57060, %f73;
	mov.b32 	%r20, %f70;
	shl.b32 	%r21, %r20, 23;
	mov.b32 	%f75, %r21;
	ex2.approx.ftz.f32 	%f76, %f74;
	mul.f32 	%f77, %f76, %f75;
	mul.f32 	%f78, %f65, 0fC0000000;
	fma.rn.f32 	%f79, %f78, 0f3BBB989D, 0f3F000000;
	cvt.sat.f32.f32 	%f80, %f79;
	fma.rm.f32 	%f81, %f80, %f69, %f68;
	add.f32 	%f82, %f81, 0fCB40007F;
	neg.f32 	%f83, %f82;
	fma.rn.f32 	%f84, %f78, 0f3FB8AA3B, %f83;
	fma.rn.f32 	%f85, %f78, 0f32A57060, %f84;
	mov.b32 	%r22, %f81;
	shl.b32 	%r23, %r22, 23;
	mov.b32 	%f86, %r23;
	ex2.approx.ftz.f32 	%f87, %f85;
	mul.f32 	%f1, %f87, %f86;
	mul.f32 	%f2, %f77, 0fC0000000;
	mov.f32 	%f88, 0f3F800000;
	sub.f32 	%f89, %f88, %f77;
	mul.f32 	%f90, %f89, %f89;
	add.f32 	%f91, %f65, %f65;
	fma.rn.f32 	%f92, %f91, %f77, 0f3F800000;
	sub.f32 	%f93, %f92, %f1;
	div.rn.f32 	%f3, %f90, %f93;
	add.f32 	%f94, %f65, 0fBF800000;
	mul.f32 	%f95, %f94, %f3;
	mul.f32 	%f4, %f77, %f95;
	add.f32 	%f96, %f65, 0f3F800000;
	mul.f32 	%f97, %f96, %f3;
	mul.f32 	%f5, %f77, %f97;
	neg.f32 	%f98, %f3;
	mul.f32 	%f6, %f1, %f98;
	add.f32 	%f99, %f3, %f4;
	add.f32 	%f100, %f2, 0f3F800000;
	add.f32 	%f101, %f1, %f100;
	div.rn.f32 	%f7, %f99, %f101;
	add.f32 	%f102, %f6, %f5;
	div.rn.f32 	%f8, %f102, %f101;
	setp.ge.u32 	%p2, %r1, %r15;
	@%p2 bra 	$L__BB1_25;
	cvta.to.global.u64 	%rd53, %rd51;
	cvta.to.global.u64 	%rd54, %rd52;
	shl.b32 	%r24, %r1, 2;
	mul.wide.u32 	%rd55, %r24, 4;
	add.s64 	%rd133, %rd53, %rd55;
	mul.wide.u32 	%rd56, %r1, 4;
	add.s64 	%rd132, %rd54, %rd56;
	ld.global.f32 	%f326, [%rd133];
	mul.f32 	%f324, %f7, %f326;
	setp.lt.s32 	%p3, %r16, 1;
	@%p3 bra 	$L__BB1_13;
	shl.b32 	%r2, %r15, 2;
	and.b32  	%r3, %r16, 7;
	setp.lt.u32 	%p4, %r16, 8;
	mov.f32 	%f325, %f324;
	@%p4 bra 	$L__BB1_5;
	mul.wide.s32 	%rd3, %r2, 32;
	mul.wide.s32 	%rd4, %r15, 32;
	and.b32  	%r25, %r16, 2147483640;
	neg.s32 	%r30, %r25;
	mul.wide.s32 	%rd5, %r15, 4;
	mul.wide.s32 	%rd58, %r2, 4;
	mov.u64 	%rd118, %rd132;
	mov.u64 	%rd119, %rd133;
	mov.f32 	%f325, %f324;
$L__BB1_4:
	.pragma "nounroll";
	ld.global.f32 	%f103, [%rd119];
	mul.f32 	%f104, %f3, %f103;
	fma.rn.f32 	%f105, %f4, %f326, %f104;
	mul.f32 	%f106, %f2, %f325;
	sub.f32 	%f107, %f105, %f106;
	mul.f32 	%f108, %f1, %f324;
	sub.f32 	%f109, %f107, %f108;
	st.global.f32 	[%rd118], %f109;
	add.s64 	%rd59, %rd119, %rd58;
	ld.global.f32 	%f110, [%rd59];
	mul.f32 	%f111, %f3, %f110;
	fma.rn.f32 	%f112, %f4, %f103, %f111;
	mul.f32 	%f113, %f2, %f109;
	sub.f32 	%f114, %f112, %f113;
	mul.f32 	%f115, %f1, %f325;
	sub.f32 	%f116, %f114, %f115;
	add.s64 	%rd60, %rd118, %rd5;
	st.global.f32 	[%rd60], %f116;
	add.s64 	%rd61, %rd59, %rd58;
	ld.global.f32 	%f117, [%rd61];
	mul.f32 	%f118, %f3, %f117;
	fma.rn.f32 	%f119, %f4, %f110, %f118;
	mul.f32 	%f120, %f2, %f116;
	sub.f32 	%f121, %f119, %f120;
	mul.f32 	%f122, %f1, %f109;
	sub.f32 	%f123, %f121, %f122;
	add.s64 	%rd62, %rd60, %rd5;
	st.global.f32 	[%rd62], %f123;
	add.s64 	%rd63, %rd61, %rd58;
	ld.global.f32 	%f124, [%rd63];
	mul.f32 	%f125, %f3, %f124;
	fma.rn.f32 	%f126, %f4, %f117, %f125;
	mul.f32 	%f127, %f2, %f123;
	sub.f32 	%f128, %f126, %f127;
	mul.f32 	%f129, %f1, %f116;
	sub.f32 	%f130, %f128, %f129;
	add.s64 	%rd64, %rd62, %rd5;
	st.global.f32 	[%rd64], %f130;
	add.s64 	%rd65, %rd63, %rd58;
	ld.global.f32 	%f131, [%rd65];
	mul.f32 	%f132, %f3, %f131;
	fma.rn.f32 	%f133, %f4, %f124, %f132;
	mul.f32 	%f134, %f2, %f130;
	sub.f32 	%f135, %f133, %f134;
	mul.f32 	%f136, %f1, %f123;
	sub.f32 	%f137, %f135, %f136;
	add.s64 	%rd66, %rd64, %rd5;
	st.global.f32 	[%rd66], %f137;
	add.s64 	%rd67, %rd65, %rd58;
	ld.global.f32 	%f138, [%rd67];
	mul.f32 	%f139, %f3, %f138;
	fma.rn.f32 	%f140, %f4, %f131, %f139;
	mul.f32 	%f141, %f2, %f137;
	sub.f32 	%f142, %f140, %f141;
	mul.f32 	%f143, %f1, %f130;
	sub.f32 	%f144, %f142, %f143;
	add.s64 	%rd68, %rd66, %rd5;
	st.global.f32 	[%rd68], %f144;
	add.s64 	%rd69, %rd67, %rd58;
	ld.global.f32 	%f145, [%rd69];
	mul.f32 	%f146, %f3, %f145;
	fma.rn.f32 	%f147, %f4, %f138, %f146;
	mul.f32 	%f148, %f2, %f144;
	sub.f32 	%f149, %f147, %f148;
	mul.f32 	%f150, %f1, %f137;
	sub.f32 	%f324, %f149, %f150;
	add.s64 	%rd70, %rd68, %rd5;
	st.global.f32 	[%rd70], %f324;
	add.s64 	%rd71, %rd69, %rd58;
	ld.global.f32 	%f326, [%rd71];
	mul.f32 	%f151, %f3, %f326;
	fma.rn.f32 	%f152, %f4, %f145, %f151;
	mul.f32 	%f153, %f2, %f324;
	sub.f32 	%f154, %f152, %f153;
	mul.f32 	%f155, %f1, %f144;
	sub.f32 	%f325, %f154, %f155;
	add.s64 	%rd72, %rd70, %rd5;
	st.global.f32 	[%rd72], %f325;
	add.s64 	%rd133, %rd119, %rd3;
	add.s64 	%rd132, %rd118, %rd4;
	add.s32 	%r30, %r30, 8;
	setp.ne.s32 	%p5, %r30, 0;
	add.s64 	%rd119, %rd71, %rd58;
	add.s64 	%rd118, %rd72, %rd5;
	@%p5 bra 	$L__BB1_4;
$L__BB1_5:
	setp.eq.s32 	%p6, %r3, 0;
	@%p6 bra 	$L__BB1_13;
	and.b32  	%r7, %r16, 3;
	setp.lt.u32 	%p7, %r3, 4;
	@%p7 bra 	$L__BB1_8;
	ld.global.f32 	%f156, [%rd133];
	mul.f32 	%f157, %f3, %f156;
	fma.rn.f32 	%f158, %f4, %f326, %f157;
	mul.f32 	%f159, %f2, %f325;
	sub.f32 	%f160, %f158, %f159;
	mul.f32 	%f161, %f1, %f324;
	sub.f32 	%f162, %f160, %f161;
	st.global.f32 	[%rd132], %f162;
	mul.wide.s32 	%rd74, %r2, 4;
	add.s64 	%rd75, %rd133, %rd74;
	mul.wide.s32 	%rd76, %r15, 4;
	add.s64 	%rd77, %rd132, %rd76;
	ld.global.f32 	%f163, [%rd75];
	mul.f32 	%f164, %f3, %f163;
	fma.rn.f32 	%f165, %f4, %f156, %f164;
	mul.f32 	%f166, %f2, %f162;
	sub.f32 	%f167, %f165, %f166;
	mul.f32 	%f168, %f1, %f325;
	sub.f32 	%f169, %f167, %f168;
	st.global.f32 	[%rd77], %f169;
	add.s64 	%rd78, %rd75, %rd74;
	add.s64 	%rd79, %rd77, %rd76;
	ld.global.f32 	%f170, [%rd78];
	mul.f32 	%f171, %f3, %f170;
	fma.rn.f32 	%f172, %f4, %f163, %f171;
	mul.f32 	%f173, %f2, %f169;
	sub.f32 	%f174, %f172, %f173;
	mul.f32 	%f175, %f1, %f162;
	sub.f32 	%f324, %f174, %f175;
	st.global.f32 	[%rd79], %f324;
	add.s64 	%rd80, %rd78, %rd74;
	add.s64 	%rd81, %rd79, %rd76;
	ld.global.f32 	%f326, [%rd80];
	mul.f32 	%f176, %f3, %f326;
	fma.rn.f32 	%f177, %f4, %f170, %f176;
	mul.f32 	%f178, %f2, %f324;
	sub.f32 	%f179, %f177, %f178;
	mul.f32 	%f180, %f1, %f169;
	sub.f32 	%f325, %f179, %f180;
	st.global.f32 	[%rd81], %f325;
	add.s64 	%rd133, %rd80, %rd74;
	add.s64 	%rd132, %rd81, %rd76;
$L__BB1_8:
	setp.eq.s32 	%p8, %r7, 0;
	@%p8 bra 	$L__BB1_13;
	setp.eq.s32 	%p9, %r7, 1;
	@%p9 bra 	$L__BB1_11;
	ld.global.f32 	%f181, [%rd133];
	mul.f32 	%f182, %f3, %f181;
	fma.rn.f32 	%f183, %f4, %f326, %f182;
	mul.f32 	%f184, %f2, %f325;
	sub.f32 	%f185, %f183, %f184;
	mul.f32 	%f186, %f1, %f324;
	sub.f32 	%f324, %f185, %f186;
	st.global.f32 	[%rd132], %f324;
	mul.wide.s32 	%rd83, %r2, 4;
	add.s64 	%rd84, %rd133, %rd83;
	mul.wide.s32 	%rd85, %r15, 4;
	add.s64 	%rd86, %rd132, %rd85;
	ld.global.f32 	%f326, [%rd84];
	mul.f32 	%f187, %f3, %f326;
	fma.rn.f32 	%f188, %f4, %f181, %f187;
	mul.f32 	%f189, %f2, %f324;
	sub.f32 	%f190, %f188, %f189;
	mul.f32 	%f191, %f1, %f325;
	sub.f32 	%f325, %f190, %f191;
	st.global.f32 	[%rd86], %f325;
	add.s64 	%rd133, %rd84, %rd83;
	add.s64 	%rd132, %rd86, %rd85;
$L__BB1_11:
	and.b32  	%r26, %r16, 1;
	setp.eq.b32 	%p10, %r26, 1;
	not.pred 	%p11, %p10;
	@%p11 bra 	$L__BB1_13;
	ld.global.f32 	%f192, [%rd133];
	mul.f32 	%f193, %f3, %f192;
	fma.rn.f32 	%f194, %f4, %f326, %f193;
	mul.f32 	%f195, %f2, %f325;
	sub.f32 	%f196, %f194, %f195;
	mul.f32 	%f197, %f1, %f324;
	sub.f32 	%f198, %f196, %f197;
	st.global.f32 	[%rd132], %f198;
	mul.wide.s32 	%rd87, %r2, 4;
	add.s64 	%rd133, %rd133, %rd87;
	mul.wide.s32 	%rd88, %r15, 4;
	add.s64 	%rd132, %rd132, %rd88;
$L__BB1_13:
	setp.lt.s32 	%p12, %r16, 1;
	shl.b32 	%r27, %r15, 2;
	neg.s32 	%r8, %r27;
	mul.wide.s32 	%rd89, %r8, 4;
	add.s64 	%rd139, %rd133, %rd89;
	neg.s32 	%r9, %r15;
	ld.global.f32 	%f339, [%rd139];
	mul.f32 	%f337, %f8, %f339;
	@%p12 bra 	$L__BB1_25;
	and.b32  	%r10, %r16, 7;
	setp.lt.u32 	%p13, %r16, 8;
	mov.f32 	%f338, %f337;
	mov.f32 	%f340, %f339;
	@%p13 bra 	$L__BB1_17;
	mul.wide.s32 	%rd33, %r9, 32;
	mul.wide.s32 	%rd34, %r9, 4;
	mul.wide.s32 	%rd35, %r8, 32;
	and.b32  	%r28, %r16, 2147483640;
	neg.s32 	%r31, %r28;
	mov.u64 	%rd134, %rd139;
	mov.u64 	%rd135, %rd132;
	mov.f32 	%f338, %f337;
	mov.f32 	%f340, %f339;
$L__BB1_16:
	.pragma "nounroll";
	add.s64 	%rd90, %rd135, %rd34;
	ld.global.f32 	%f199, [%rd134];
	mul.f32 	%f200, %f6, %f339;
	fma.rn.f32 	%f201, %f5, %f340, %f200;
	mul.f32 	%f202, %f2, %f338;
	sub.f32 	%f203, %f201, %f202;
	mul.f32 	%f204, %f1, %f337;
	sub.f32 	%f205, %f203, %f204;
	ld.global.f32 	%f206, [%rd90];
	add.f32 	%f207, %f205, %f206;
	st.global.f32 	[%rd90], %f207;
	add.s64 	%rd91, %rd134, %rd89;
	ld.global.f32 	%f208, [%rd91];
	mul.f32 	%f209, %f6, %f340;
	fma.rn.f32 	%f210, %f5, %f199, %f209;
	mul.f32 	%f211, %f2, %f205;
	sub.f32 	%f212, %f210, %f211;
	mul.f32 	%f213, %f1, %f338;
	sub.f32 	%f214, %f212, %f213;
	add.s64 	%rd92, %rd90, %rd34;
	ld.global.f32 	%f215, [%rd92];
	add.f32 	%f216, %f214, %f215;
	st.global.f32 	[%rd92], %f216;
	add.s64 	%rd93, %rd91, %rd89;
	ld.global.f32 	%f217, [%rd93];
	mul.f32 	%f218, %f6, %f199;
	fma.rn.f32 	%f219, %f5, %f208, %f218;
	mul.f32 	%f220, %f2, %f214;
	sub.f32 	%f221, %f219, %f220;
	mul.f32 	%f222, %f1, %f205;
	sub.f32 	%f223, %f221, %f222;
	add.s64 	%rd94, %rd92, %rd34;
	ld.global.f32 	%f224, [%rd94];
	add.f32 	%f225, %f223, %f224;
	st.global.f32 	[%rd94], %f225;
	add.s64 	%rd95, %rd93, %rd89;
	ld.global.f32 	%f226, [%rd95];
	mul.f32 	%f227, %f6, %f208;
	fma.rn.f32 	%f228, %f5, %f217, %f227;
	mul.f32 	%f229, %f2, %f223;
	sub.f32 	%f230, %f228, %f229;
	mul.f32 	%f231, %f1, %f214;
	sub.f32 	%f232, %f230, %f231;
	add.s64 	%rd96, %rd94, %rd34;
	ld.global.f32 	%f233, [%rd96];
	add.f32 	%f234, %f232, %f233;
	st.global.f32 	[%rd96], %f234;
	add.s64 	%rd97, %rd95, %rd89;
	ld.global.f32 	%f235, [%rd97];
	mul.f32 	%f236, %f6, %f217;
	fma.rn.f32 	%f237, %f5, %f226, %f236;
	mul.f32 	%f238, %f2, %f232;
	sub.f32 	%f239, %f237, %f238;
	mul.f32 	%f240, %f1, %f223;
	sub.f32 	%f241, %f239, %f240;
	add.s64 	%rd98, %rd96, %rd34;
	ld.global.f32 	%f242, [%rd98];
	add.f32 	%f243, %f241, %f242;
	st.global.f32 	[%rd98], %f243;
	add.s64 	%rd99, %rd97, %rd89;
	ld.global.f32 	%f244, [%rd99];
	mul.f32 	%f245, %f6, %f226;
	fma.rn.f32 	%f246, %f5, %f235, %f245;
	mul.f32 	%f247, %f2, %f241;
	sub.f32 	%f248, %f246, %f247;
	mul.f32 	%f249, %f1, %f232;
	sub.f32 	%f250, %f248, %f249;
	add.s64 	%rd100, %rd98, %rd34;
	ld.global.f32 	%f251, [%rd100];
	add.f32 	%f252, %f250, %f251;
	st.global.f32 	[%rd100], %f252;
	add.s64 	%rd101, %rd99, %rd89;
	ld.global.f32 	%f339, [%rd101];
	mul.f32 	%f253, %f6, %f235;
	fma.rn.f32 	%f254, %f5, %f244, %f253;
	mul.f32 	%f255, %f2, %f250;
	sub.f32 	%f256, %f254, %f255;
	mul.f32 	%f257, %f1, %f241;
	sub.f32 	%f337, %f256, %f257;
	add.s64 	%rd102, %rd100, %rd34;
	ld.global.f32 	%f258, [%rd102];
	add.f32 	%f259, %f337, %f258;
	st.global.f32 	[%rd102], %f259;
	add.s64 	%rd103, %rd101, %rd89;
	ld.global.f32 	%f340, [%rd103];
	mul.f32 	%f260, %f6, %f244;
	fma.rn.f32 	%f261, %f5, %f339, %f260;
	mul.f32 	%f262, %f2, %f337;
	sub.f32 	%f263, %f261, %f262;
	mul.f32 	%f264, %f1, %f250;
	sub.f32 	%f338, %f263, %f264;
	add.s64 	%rd39, %rd102, %rd34;
	ld.global.f32 	%f265, [%rd39];
	add.f32 	%f266, %f338, %f265;
	st.global.f32 	[%rd39], %f266;
	add.s64 	%rd132, %rd135, %rd33;
	add.s64 	%rd139, %rd134, %rd35;
	add.s32 	%r31, %r31, 8;
	setp.ne.s32 	%p14, %r31, 0;
	add.s64 	%rd134, %rd103, %rd89;
	mov.u64 	%rd135, %rd39;
	@%p14 bra 	$L__BB1_16;
$L__BB1_17:
	setp.eq.s32 	%p15, %r10, 0;
	@%p15 bra 	$L__BB1_25;
	and.b32  	%r14, %r16, 3;
	setp.lt.u32 	%p16, %r10, 4;
	@%p16 bra 	$L__BB1_20;
	mul.wide.s32 	%rd104, %r9, 4;
	add.s64 	%rd105, %rd132, %rd104;
	ld.global.f32 	%f267, [%rd139];
	mul.f32 	%f268, %f6, %f339;
	fma.rn.f32 	%f269, %f5, %f340, %f268;
	mul.f32 	%f270, %f2, %f338;
	sub.f32 	%f271, %f269, %f270;
	mul.f32 	%f272, %f1, %f337;
	sub.f32 	%f273, %f271, %f272;
	ld.global.f32 	%f274, [%rd105];
	add.f32 	%f275, %f273, %f274;
	st.global.f32 	[%rd105], %f275;
	add.s64 	%rd107, %rd139, %rd89;
	add.s64 	%rd108, %rd105, %rd104;
	ld.global.f32 	%f276, [%rd107];
	mul.f32 	%f277, %f6, %f340;
	fma.rn.f32 	%f278, %f5, %f267, %f277;
	mul.f32 	%f279, %f2, %f273;
	sub.f32 	%f280, %f278, %f279;
	mul.f32 	%f281, %f1, %f338;
	sub.f32 	%f282, %f280, %f281;
	ld.global.f32 	%f283, [%rd108];
	add.f32 	%f284, %f282, %f283;
	st.global.f32 	[%rd108], %f284;
	add.s64 	%rd109, %rd107, %rd89;
	add.s64 	%rd110, %rd108, %rd104;
	ld.global.f32 	%f339, [%rd109];
	mul.f32 	%f285, %f6, %f267;
	fma.rn.f32 	%f286, %f5, %f276, %f285;
	mul.f32 	%f287, %f2, %f282;
	sub.f32 	%f288, %f286, %f287;
	mul.f32 	%f289, %f1, %f273;
	sub.f32 	%f337, %f288, %f289;
	ld.global.f32 	%f290, [%rd110];
	add.f32 	%f291, %f337, %f290;
	st.global.f32 	[%rd110], %f291;
	add.s64 	%rd111, %rd109, %rd89;
	add.s64 	%rd132, %rd110, %rd104;
	ld.global.f32 	%f340, [%rd111];
	mul.f32 	%f292, %f6, %f276;
	fma.rn.f32 	%f293, %f5, %f339, %f292;
	mul.f32 	%f294, %f2, %f337;
	sub.f32 	%f295, %f293, %f294;
	mul.f32 	%f296, %f1, %f282;
	sub.f32 	%f338, %f295, %f296;
	ld.global.f32 	%f297, [%rd132];
	add.f32 	%f298, %f338, %f297;
	st.global.f32 	[%rd132], %f298;
	add.s64 	%rd139, %rd111, %rd89;
$L__BB1_20:
	setp.eq.s32 	%p17, %r14, 0;
	@%p17 bra 	$L__BB1_25;
	setp.eq.s32 	%p18, %r14, 1;
	@%p18 bra 	$L__BB1_23;
	mul.wide.s32 	%rd112, %r9, 4;
	add.s64 	%rd113, %rd132, %rd112;
	ld.global.f32 	%f54, [%rd139];
	mul.f32 	%f299, %f6, %f339;
	fma.rn.f32 	%f300, %f5, %f340, %f299;
	mul.f32 	%f301, %f2, %f338;
	sub.f32 	%f302, %f300, %f301;
	mul.f32 	%f303, %f1, %f337;
	sub.f32 	%f337, %f302, %f303;
	ld.global.f32 	%f304, [%rd113];
	add.f32 	%f305, %f337, %f304;
	st.global.f32 	[%rd113], %f305;
	add.s64 	%rd115, %rd139, %rd89;
	add.s64 	%rd132, %rd113, %rd112;
	ld.global.f32 	%f56, [%rd115];
	mul.f32 	%f306, %f6, %f340;
	fma.rn.f32 	%f307, %f5, %f54, %f306;
	mul.f32 	%f308, %f2, %f337;
	sub.f32 	%f309, %f307, %f308;
	mul.f32 	%f310, %f1, %f338;
	sub.f32 	%f338, %f309, %f310;
	ld.global.f32 	%f311, [%rd132];
	add.f32 	%f312, %f338, %f311;
	st.global.f32 	[%rd132], %f312;
	mov.f32 	%f339, %f54;
	mov.f32 	%f340, %f56;
$L__BB1_23:
	and.b32  	%r29, %r16, 1;
	setp.eq.b32 	%p19, %r29, 1;
	not.pred 	%p20, %p19;
	@%p20 bra 	$L__BB1_25;
	mul.wide.s32 	%rd116, %r9, 4;
	add.s64 	%rd117, %rd132, %rd116;
	mul.f32 	%f313, %f6, %f339;
	fma.rn.f32 	%f314, %f5, %f340, %f313;
	mul.f32 	%f315, %f2, %f338;
	sub.f32 	%f316, %f314, %f315;
	mul.f32 	%f317, %f1, %f337;
	sub.f32 	%f318, %f316, %f317;
	ld.global.f32 	%f319, [%rd117];
	add.f32 	%f320, %f318, %f319;
	st.global.f32 	[%rd117], %f320;
$L__BB1_25:
	ret;

}


// ===== COMPILED SASS (sm_100) =====

	.target	sm_100

	.elftype	@"ET_EXEC"


//--------------------- .note.nv.tkinfo           --------------------------
	.section	.note.nv.tkinfo,"",@"SHT_NOTE"
	.sectionflags	@"SHF_NOTE_NV_TKINFO"
	.tkinfo
        /*0018*/ 	.word	0x00000002
        /*0030*/ 	.string	""
        /*0030*/ 	.string	"ptxas"
        /*0030*/ 	.string	"Cuda compilation tools, release 13.0, V13.0.88"
        /*0030*/ 	.string	"Build cuda_13.0.r13.0/compiler.36424714_0"
        /*0030*/ 	.string	"-arch sm_100 -m 64 "



//--------------------- .note.nv.cuinfo           --------------------------
	.section	.note.nv.cuinfo,"",@"SHT_NOTE"
	.sectionflags	@"SHF_NOTE_NV_CUINFO"
        /*0018*/ 	.short	0x0002
        /*001a*/ 	.short	0x0064
        /*001c*/ 	.short	0x0082
	.zero		2


//--------------------- .nv.info                  --------------------------
	.section	.nv.info,"",@"SHT_CUDA_INFO"
	.align	4


	//----- nvinfo : EIATTR_REGCOUNT
	.align		4
        /*0000*/ 	.byte	0x04, 0x2f
        /*0002*/ 	.short	(.L_3 - .L_2)
	.align		4
.L_2:
        /*0004*/ 	.word	index@(_Z11d_transposePfS_ii)
        /*0008*/ 	.word	0x0000000c


	//----- nvinfo : EIATTR_FRAME_SIZE
	.align		4
.L_3:
        /*000c*/ 	.byte	0x04, 0x11
        /*000e*/ 	.short	(.L_5 - .L_4)
	.align		4
.L_4:
        /*0010*/ 	.word	index@(_Z11d_transposePfS_ii)
        /*0014*/ 	.word	0x00000000


	//----- nvinfo : EIATTR_REGCOUNT
	.align		4
.L_5:
        /*0018*/ 	.byte	0x04, 0x2f
        /*001a*/ 	.short	(.L_7 - .L_6)
	.align		4
.L_6:
        /*001c*/ 	.word	index@(_Z19d_recursiveGaussianPfS_iif)
        /*0020*/ 	.word	0x00000020


	//----- nvinfo : EIATTR_FRAME_SIZE
	.align		4
.L_7:
        /*0024*/ 	.byte	0x04, 0x11
        /*0026*/ 	.short	(.L_9 - .L_8)
	.align		4
.L_8:
        /*0028*/ 	.word	index@($__internal_0_$__cuda_sm3x_div_rn_noftz_f32_slowpath)
        /*002c*/ 	.word	0x00000000


	//----- nvinfo : EIATTR_FRAME_SIZE
	.align		4
.L_9:
        /*0030*/ 	.byte	0x04, 0x11
        /*0032*/ 	.short	(.L_11 - .L_10)
	.align		4
.L_10:
        /*0034*/ 	.word	index@(_Z19d_recursiveGaussianPfS_iif)
        /*0038*/ 	.word	0x00000000


	//----- nvinfo : EIATTR_MIN_STACK_SIZE
	.align		4
.L_11:
        /*003c*/ 	.byte	0x04, 0x12
        /*003e*/ 	.short	(.L_13 - .L_12)
	.align		4
.L_12:
        /*0040*/ 	.word	index@(_Z19d_recursiveGaussianPfS_iif)
        /*0044*/ 	.word	0x00000000


	//----- nvinfo : EIATTR_MIN_STACK_SIZE
	.align		4
.L_13:
        /*0048*/ 	.byte	0x04, 0x12
        /*004a*/ 	.short	(.L_15 - .L_14)
	.align		4
.L_14:
        /*004c*/ 	.word	index@(_Z11d_transposePfS_ii)
        /*0050*/ 	.word	0x00000000
.L_15:


//--------------------- .nv.compat                --------------------------
	.section	.nv.compat,"",@"SHT_CUDA_COMPAT_INFO"
	.align	4
        /*0000*/ 	.byte	0x02, 0x09, 0x00, 0x00, 0x02, 0x02, 0x01, 0x00, 0x02, 0x05, 0x05, 0x00, 0x03, 0x07, 0x01, 0x01
        /*0010*/ 	.byte	0x02, 0x03, 0x00, 0x00, 0x02, 0x06, 0x01, 0x00, 0x04, 0x0b, 0x08, 0x00, 0x01, 0x00, 0x00, 0x00
        /*0020*/ 	.byte	0x00, 0x00, 0x00, 0x00


//--------------------- .nv.info._Z19d_recursiveGaussianPfS_iif --------------------------
	.section	.nv.info._Z19d_recursiveGaussianPfS_iif,"",@"SHT_CUDA_INFO"
	.sectionflags	@""
	.align	4


	//----- nvinfo : EIATTR_CUDA_API_VERSION
	.align		4
        /*0000*/ 	.byte	0x04, 0x37
        /*0002*/ 	.short	(.L_17 - .L_16)
.L_16:
        /*0004*/ 	.word	0x00000082


	//----- nvinfo : EIATTR_KPARAM_INFO
	.align		4
.L_17:
        /*0008*/ 	.byte	0x04, 0x17
        /*000a*/ 	.short	(.L_19 - .L_18)
.L_18:
        /*000c*/ 	.word	0x00000000
        /*0010*/ 	.short	0x0004
        /*0012*/ 	.short	0x0018
        /*0014*/ 	.byte	0x00, 0xf0, 0x11, 0x00


	//----- nvinfo : EIATTR_KPARAM_INFO
	.align		4
.L_19:
        /*0018*/ 	.byte	0x04, 0x17
        /*001a*/ 	.short	(.L_21 - .L_20)
.L_20:
        /*001c*/ 	.word	0x00000000
        /*0020*/ 	.short	0x0003
        /*0022*/ 	.short	0x0014
        /*0024*/ 	.byte	0x00, 0xf0, 0x11, 0x00


	//----- nvinfo : EIATTR_KPARAM_INFO
	.align		4
.L_21:
        /*0028*/ 	.byte	0x04, 0x17
        /*002a*/ 	.short	(.L_23 - .L_22)
.L_22:
        /*002c*/ 	.word	0x00000000
        /*0030*/ 	.short	0x0002
        /*0032*/ 	.short	0x0010
        /*0034*/ 	.byte	0x00, 0xf0, 0x11, 0x00


	//----- nvinfo : EIATTR_KPARAM_INFO
	.align		4
.L_23:
        /*0038*/ 	.byte	0x04, 0x17
        /*003a*/ 	.short	(.L_25 - .L_24)
.L_24:
        /*003c*/ 	.word	0x00000000
        /*0040*/ 	.short	0x0001
        /*0042*/ 	.short	0x0008
        /*0044*/ 	.byte	0x00, 0xf5, 0x21, 0x00


	//----- nvinfo : EIATTR_KPARAM_INFO
	.align		4
.L_25:
        /*0048*/ 	.byte	0x04, 0x17
        /*004a*/ 	.short	(.L_27 - .L_26)
.L_26:
        /*004c*/ 	.word	0x00000000
        /*0050*/ 	.short	0x0000
        /*0052*/ 	.short	0x0000
        /*0054*/ 	.byte	0x00, 0xf5, 0x21, 0x00


	//----- nvinfo : EIATTR_SPARSE_MMA_MASK
	.align		4
.L_27:
        /*0058*/ 	.byte	0x03, 0x50
        /*005a*/ 	.short	0x0000


	//----- nvinfo : EIATTR_MAXREG_COUNT
	.align		4
        /*005c*/ 	.byte	0x03, 0x1b
        /*005e*/ 	.short	0x00ff


	//----- nvinfo : EIATTR_MERCURY_ISA_VERSION
	.align		4
        /*0060*/ 	.byte	0x03, 0x5f
        /*0062*/ 	.short	0x0101


	//----- nvinfo : EIATTR_VRC_CTA_INIT_COUNT
	.align		4
        /*0064*/ 	.byte	0x02, 0x4a
	.zero		1
	.zero		1


	//----- nvinfo : EIATTR_EXIT_INSTR_OFFSETS
	.align		4
        /*0068*/ 	.byte	0x04, 0x1c
        /*006a*/ 	.short	(.L_29 - .L_28)


	//   ....[0]....
.L_28:
        /*006c*/ 	.word	0x000005e0


	//   ....[1]....
        /*0070*/ 	.word	0x00000fe0


	//   ....[2]....
        /*0074*/ 	.word	0x00001680


	//   ....[3]....
        /*0078*/ 	.word	0x00001960


	//   ....[4]....
        /*007c*/ 	.word	0x00001ae0


	//   ....[5]....
        /*0080*/ 	.word	0x00001ba0


	//----- nvinfo : EIATTR_CRS_STACK_SIZE
	.align		4
.L_29:
        /*0084*/ 	.byte	0x04, 0x1e
        /*0086*/ 	.short	(.L_31 - .L_30)
.L_30:
        /*0088*/ 	.word	0x00000000


	//----- nvinfo : EIATTR_CBANK_PARAM_SIZE
	.align		4
.L_31:
        /*008c*/ 	.byte	0x03, 0x19
        /*008e*/ 	.short	0x001c


	//----- nvinfo : EIATTR_PARAM_CBANK
	.align		4
        /*0090*/ 	.byte	0x04, 0x0a
        /*0092*/ 	.short	(.L_33 - .L_32)
	.align		4
.L_32:
        /*0094*/ 	.word	index@(.nv.constant0._Z19d_recursiveGaussianPfS_iif)
        /*0098*/ 	.short	0x0380
        /*009a*/ 	.short	0x001c


	//----- nvinfo : EIATTR_SW_WAR
	.align		4
.L_33:
        /*009c*/ 	.byte	0x04, 0x36
        /*009e*/ 	.short	(.L_35 - .L_34)
.L_34:
        /*00a0*/ 	.word	0x00000008
.L_35:


//--------------------- .nv.info._Z11d_transposePfS_ii --------------------------
	.section	.nv.info._Z11d_transposePfS_ii,"",@"SHT_CUDA_INFO"
	.sectionflags	@""
	.align	4


	//----- nvinfo : EIATTR_CUDA_API_VERSION
	.align		4
        /*0000*/ 	.byte	0x04, 0x37
        /*0002*/ 	.short	(.L_37 - .L_36)
.L_36:
        /*0004*/ 	.word	0x00000082


	//----- nvinfo : EIATTR_KPARAM_INFO
	.align		4
.L_37:
        /*0008*/ 	.byte	0x04, 0x17
        /*000a*/ 	.short	(.L_39 - .L_38)
.L_38:
        /*000c*/ 	.word	0x00000000
        /*0010*/ 	.short	0x0003
        /*0012*/ 	.short	0x0014
        /*0014*/ 	.byte	0x00, 0xf0, 0x11, 0x00


	//----- nvinfo : EIATTR_KPARAM_INFO
	.align		4
.L_39:
        /*0018*/ 	.byte	0x04, 0x17
        /*001a*/ 	.short	(.L_41 - .L_40)
.L_40:
        /*001c*/ 	.word	0x00000000
        /*0020*/ 	.short	0x0002
        /*0022*/ 	.short	0x0010
        /*0024*/ 	.byte	0x00, 0xf0, 0x11, 0x00


	//----- nvinfo : EIATTR_KPARAM_INFO
	.align		4
.L_41:
        /*0028*/ 	.byte	0x04, 0x17
        /*002a*/ 	.short	(.L_43 - .L_42)
.L_42:
        /*002c*/ 	.word	0x00000000
        /*0030*/ 	.short	0x0001
        /*0032*/ 	.short	0x0008
        /*0034*/ 	.byte	0x00, 0xf5, 0x21, 0x00


	//----- nvinfo : EIATTR_KPARAM_INFO
	.align		4
.L_43:
        /*0038*/ 	.byte	0x04, 0x17
        /*003a*/ 	.short	(.L_45 - .L_44)
.L_44:
        /*003c*/ 	.word	0x00000000
        /*0040*/ 	.short	0x0000
        /*0042*/ 	.short	0x0000
        /*0044*/ 	.byte	0x00, 0xf5, 0x21, 0x00


	//----- nvinfo : EIATTR_SPARSE_MMA_MASK
	.align		4
.L_45:
        /*0048*/ 	.byte	0x03, 0x50
        /*004a*/ 	.short	0x0000


	//----- nvinfo : EIATTR_MAXREG_COUNT
	.align		4
        /*004c*/ 	.byte	0x03, 0x1b
        /*004e*/ 	.short	0x00ff


	//----- nvinfo : EIATTR_NUM_BARRIERS
	.align		4
        /*0050*/ 	.byte	0x02, 0x4c
        /*0052*/ 	.byte	0x01
	.zero		1


	//----- nvinfo : EIATTR_MERCURY_ISA_VERSION
	.align		4
        /*0054*/ 	.byte	0x03, 0x5f
        /*0056*/ 	.short	0x0101


	//----- nvinfo : EIATTR_VRC_CTA_INIT_COUNT
	.align		4
        /*0058*/ 	.byte	0x02, 0x4a
	.zero		1
	.zero		1


	//----- nvinfo : EIATTR_EXIT_INSTR_OFFSETS
	.align		4
        /*005c*/ 	.byte	0x04, 0x1c
        /*005e*/ 	.short	(.L_47 - .L_46)


	//   ....[0]....
.L_46:
        /*0060*/ 	.word	0x000001a0


	//   ....[1]....
        /*0064*/ 	.word	0x00000260


	//----- nvinfo : EIATTR_CBANK_PARAM_SIZE
	.align		4
.L_47:
        /*0068*/ 	.byte	0x03, 0x19
        /*006a*/ 	.short	0x0018


	//----- nvinfo : EIATTR_PARAM_CBANK
	.align		4
        /*006c*/ 	.byte	0x04, 0x0a
        /*006e*/ 	.short	(.L_49 - .L_48)
	.align		4
.L_48:
        /*0070*/ 	.word	index@(.nv.constant0._Z11d_transposePfS_ii)
        /*0074*/ 	.short	0x0380
        /*0076*/ 	.short	0x0018


	//----- nvinfo : EIATTR_SW_WAR
	.align		4
.L_49:
        /*0078*/ 	.byte	0x04, 0x36
        /*007a*/ 	.short	(.L_51 - .L_50)
.L_50:
        /*007c*/ 	.word	0x00000008
.L_51:


//--------------------- .nv.callgraph             --------------------------
	.section	.nv.callgraph,"",@"SHT_CUDA_CALLGRAPH"
	.align	4
	.sectionentsize	8
	.align		4
        /*0000*/ 	.word	0x00000000
	.align		4
        /*0004*/ 	.word	0xffffffff
	.align		4
        /*0008*/ 	.word	0x00000000
	.align		4
        /*000c*/ 	.word	0xfffffffe
	.align		4
        /*0010*/ 	.word	0x00000000
	.align		4
        /*0014*/ 	.word	0xfffffffd
	.align		4
        /*0018*/ 	.word	0x00000000
	.align		4
        /*001c*/ 	.word	0xfffffffc


//--------------------- .nv.constant3             --------------------------
	.section	.nv.constant3,"a",@progbits
	.align	4
.nv.constant3:
	.type		e,@object
	.size		e,(sqrt3over4 - e)
e:
        /*0000*/ 	.byte	0x54, 0xf8, 0x2d, 0x40
	.type		sqrt3over4,@object
	.size		sqrt3over4,(.L_1 - sqrt3over4)
sqrt3over4:
        /*0004*/ 	.byte	0xd7, 0xb3, 0xdd, 0x3e
.L_1:


//--------------------- .text._Z19d_recursiveGaussianPfS_iif --------------------------
	.section	.text._Z19d_recursiveGaussianPfS_iif,"ax",@progbits
	.align	128
        .global         _Z19d_recursiveGaussianPfS_iif
        .type           _Z19d_recursiveGaussianPfS_iif,@function
        .size           _Z19d_recursiveGaussianPfS_iif,(.L_x_21 - _Z19d_recursiveGaussianPfS_iif)
        .other          _Z19d_recursiveGaussianPfS_iif,@"STO_CUDA_ENTRY STV_DEFAULT"
_Z19d_recursiveGaussianPfS_iif:
.text._Z19d_recursiveGaussianPfS_iif:
[----:B------:R-:W-:Y:S08]  /*0000*/  LDC R1, c[0x0][0x37c] ;  /* 0x0000df00ff017b82 */ /* 0x000ff00000000800 */
[----:B------:R-:W0:Y:S01]  /*0010*/  LDC R6, c[0x0][0x398] ;  /* 0x0000e600ff067b82 */ /* 0x000e220000000800 */
[----:B------:R-:W1:Y:S01]  /*0020*/  S2R R5, SR_TID.X ;  /* 0x0000000000057919 */ /* 0x000e620000002100 */
[----:B------:R-:W-:-:S02]  /*0030*/  UMOV UR5, 0x3fd8f5c3 ;  /* 0x3fd8f5c300057882 */ /* 0x000fc40000000000 */
[----:B------:R-:W-:-:S04]  /*0040*/  MOV R7, UR5 ;  /* 0x0000000500077c02 */ /* 0x000fc80008000f00 */
[----:B------:R-:W1:Y:S08]  /*0050*/  S2UR UR4, SR_CTAID.X ;  /* 0x00000000000479c3 */ /* 0x000e700000002500 */
[----:B------:R-:W1:Y:S01]  /*0060*/  LDC R10, c[0x0][0x360] ;  /* 0x0000d800ff0a7b82 */ /* 0x000e620000000800 */
[----:B0-----:R-:W-:-:S04]  /*0070*/  FMNMX.NAN R6, R6, 0.10000000149011611938, !PT ;  /* 0x3dcccccd06067809 */ /* 0x001fc80007820000 */
[----:B------:R-:W0:Y:S08]  /*0080*/  MUFU.RCP R3, R6 ;  /* 0x0000000600037308 */ /* 0x000e300000001000 */
[----:B------:R-:W2:Y:S01]  /*0090*/  FCHK P0, R7, R6 ;  /* 0x0000000607007302 */ /* 0x000ea20000000000 */
[----:B-1----:R-:W-:Y:S02]  /*00a0*/  IMAD R10, R10, UR4, R5 ;  /* 0x000000040a0a7c24 */ /* 0x002fe4000f8e0205 */
[----:B0-----:R-:W-:-:S04]  /*00b0*/  FFMA R0, -R6, R3, 1 ;  /* 0x3f80000006007423 */ /* 0x001fc80000000103 */
[----:B------:R-:W-:-:S04]  /*00c0*/  FFMA R0, R3, R0, R3 ;  /* 0x0000000003007223 */ /* 0x000fc80000000003 */
[----:B------:R-:W-:-:S04]  /*00d0*/  FFMA R3, R0, 1.6950000524520874023, RZ ;  /* 0x3fd8f5c300037823 */ /* 0x000fc800000000ff */
[----:B------:R-:W-:-:S04]  /*00e0*/  FFMA R2, -R6, R3, 1.6950000524520874023 ;  /* 0x3fd8f5c306027423 */ /* 0x000fc80000000103 */
[----:B------:R-:W-:Y:S01]  /*00f0*/  FFMA R3, R0, R2, R3 ;  /* 0x0000000200037223 */ /* 0x000fe20000000003 */
[----:B--2---:R-:W-:Y:S06]  /*0100*/  @!P0 BRA `(.L_x_0) ;  /* 0x0000000000108947 */ /* 0x004fec0003800000 */
[----:B------:R-:W-:Y:S01]  /*0110*/  HFMA2 R5, -RZ, RZ, 1.9609375, -23600 ;  /* 0x3fd8f5c3ff057431 */ /* 0x000fe200000001ff */
[----:B------:R-:W-:-:S07]  /*0120*/  MOV R8, 0x140 ;  /* 0x0000014000087802 */ /* 0x000fce0000000f00 */
[----:B------:R-:W-:Y:S05]  /*0130*/  CALL.REL.NOINC `($__internal_0_$__cuda_sm3x_div_rn_noftz_f32_slowpath) ;  /* 0x00000018009c7944 */ /* 0x000fea0003c00000 */
[----:B------:R-:W-:-:S07]  /*0140*/  MOV R3, R5 ;  /* 0x0000000500037202 */ /* 0x000fce0000000f00 */
.L_x_0:
[----:B------:R-:W-:Y:S01]  /*0150*/  HFMA2 R5, -RZ, RZ, 0.96630859375, -0.0022525787353515625 ;  /* 0x3bbb989dff057431 */ /* 0x000fe200000001ff */
[----:B------:R-:W-:Y:S01]  /*0160*/  MOV R6, 0x437c0000 ;  /* 0x437c000000067802 */ /* 0x000fe20000000f00 */
[----:B------:R-:W-:-:S03]  /*0170*/  FMUL R4, R3, -2 ;  /* 0xc000000003047820 */ /* 0x000fc60000400000 */
[-C--:B------:R-:W-:Y:S01]  /*0180*/  FFMA.SAT R0, R3, -R5.reuse, 0.5 ;  /* 0x3f00000003007423 */ /* 0x080fe20000002805 */
[----:B------:R-:W-:-:S03]  /*0190*/  FFMA.SAT R5, R4, R5, 0.5 ;  /* 0x3f00000004057423 */ /* 0x000fc60000002005 */
[-C--:B------:R-:W-:Y:S01]  /*01a0*/  FFMA.RM R0, R0, R6.reuse, 12582913 ;  /* 0x4b40000100007423 */ /* 0x080fe20000004006 */
[----:B------:R-:W-:-:S03]  /*01b0*/  FFMA.RM R6, R5, R6, 12582913 ;  /* 0x4b40000105067423 */ /* 0x000fc60000004006 */
[----:B------:R-:W-:Y:S01]  /*01c0*/  FADD R2, R0, -12583039 ;  /* 0xcb40007f00027421 */ /* 0x000fe20000000000 */
[----:B------:R-:W-:-:S03]  /*01d0*/  FADD R5, R6, -12583039 ;  /* 0xcb40007f06057421 */ /* 0x000fc60000000000 */
[----:B------:R-:W-:Y:S01]  /*01e0*/  FFMA R2, R3, -1.4426950216293334961, -R2 ;  /* 0xbfb8aa3b03027823 */ /* 0x000fe20000000802 */
[----:B------:R-:W-:-:S03]  /*01f0*/  FFMA R7, R4, 1.4426950216293334961, -R5 ;  /* 0x3fb8aa3b04077823 */ /* 0x000fc60000000805 */
[----:B------:R-:W-:Y:S01]  /*0200*/  FFMA R2, R3, -1.925963033500011079e-08, R2 ;  /* 0xb2a5706003027823 */ /* 0x000fe20000000002 */
[----:B------:R-:W-:Y:S01]  /*0210*/  FFMA R7, R4, 1.925963033500011079e-08, R7 ;  /* 0x32a5706004077823 */ /* 0x000fe20000000007 */
[----:B------:R-:W-:Y:S02]  /*0220*/  SHF.L.U32 R4, R0, 0x17, RZ ;  /* 0x0000001700047819 */ /* 0x000fe400000006ff */
[----:B------:R-:W0:Y:S01]  /*0230*/  MUFU.EX2 R5, R2 ;  /* 0x0000000200057308 */ /* 0x000e220000000800 */
[----:B------:R-:W-:-:S07]  /*0240*/  SHF.L.U32 R0, R6, 0x17, RZ ;  /* 0x0000001706007819 */ /* 0x000fce00000006ff */
[----:B------:R-:W1:Y:S01]  /*0250*/  MUFU.EX2 R7, R7 ;  /* 0x0000000700077308 */ /* 0x000e620000000800 */
[----:B0-----:R-:W-:Y:S01]  /*0260*/  FMUL R4, R4, R5 ;  /* 0x0000000504047220 */ /* 0x001fe20000400000 */
[----:B------:R-:W-:-:S03]  /*0270*/  FADD R5, R3, R3 ;  /* 0x0000000303057221 */ /* 0x000fc60000000000 */
[C---:B------:R-:W-:Y:S01]  /*0280*/  FMUL R2, R4.reuse, -2 ;  /* 0xc000000004027820 */ /* 0x040fe20000400000 */
[----:B------:R-:W-:Y:S01]  /*0290*/  FFMA R5, R4, R5, 1 ;  /* 0x3f80000004057423 */ /* 0x000fe20000000005 */
[----:B-1----:R-:W-:-:S04]  /*02a0*/  FMUL R0, R0, R7 ;  /* 0x0000000700007220 */ /* 0x002fc80000400000 */
[----:B------:R-:W-:Y:S01]  /*02b0*/  FADD R8, -R0, R5 ;  /* 0x0000000500087221 */ /* 0x000fe20000000100 */
[----:B------:R-:W-:-:S03]  /*02c0*/  FADD R5, -R4, 1 ;  /* 0x3f80000004057421 */ /* 0x000fc60000000100 */
[----:B------:R-:W0:Y:S01]  /*02d0*/  MUFU.RCP R6, R8 ;  /* 0x0000000800067308 */ /* 0x000e220000001000 */
[----:B------:R-:W-:-:S07]  /*02e0*/  FMUL R5, R5, R5 ;  /* 0x0000000505057220 */ /* 0x000fce0000400000 */
[----:B------:R-:W1:Y:S01]  /*02f0*/  FCHK P0, R5, R8 ;  /* 0x0000000805007302 */ /* 0x000e620000000000 */
[----:B0-----:R-:W-:-:S04]  /*0300*/  FFMA R9, -R8, R6, 1 ;  /* 0x3f80000008097423 */ /* 0x001fc80000000106 */
[----:B------:R-:W-:-:S04]  /*0310*/  FFMA R6, R6, R9, R6 ;  /* 0x0000000906067223 */ /* 0x000fc80000000006 */
[----:B------:R-:W-:-:S04]  /*0320*/  FFMA R7, R5, R6, RZ ;  /* 0x0000000605077223 */ /* 0x000fc800000000ff */
[----:B------:R-:W-:-:S04]  /*0330*/  FFMA R22, -R8, R7, R5 ;  /* 0x0000000708167223 */ /* 0x000fc80000000105 */
[----:B------:R-:W-:Y:S01]  /*0340*/  FFMA R22, R6, R22, R7 ;  /* 0x0000001606167223 */ /* 0x000fe20000000007 */
[----:B-1----:R-:W-:Y:S06]  /*0350*/  @!P0 BRA `(.L_x_1) ;  /* 0x0000000000108947 */ /* 0x002fec0003800000 */
[----:B------:R-:W-:Y:S02]  /*0360*/  MOV R6, R8 ;  /* 0x0000000800067202 */ /* 0x000fe40000000f00 */
[----:B------:R-:W-:-:S07]  /*0370*/  MOV R8, 0x390 ;  /* 0x0000039000087802 */ /* 0x000fce0000000f00 */
[----:B------:R-:W-:Y:S05]  /*0380*/  CALL.REL.NOINC `($__internal_0_$__cuda_sm3x_div_rn_noftz_f32_slowpath) ;  /* 0x0000001800087944 */ /* 0x000fea0003c00000 */
[----:B------:R-:W-:-:S07]  /*0390*/  MOV R22, R5 ;  /* 0x0000000500167202 */ /* 0x000fce0000000f00 */
.L_x_1:
[----:B------:R-:W-:-:S04]  /*03a0*/  FADD R5, R2, 1 ;  /* 0x3f80000002057421 */ /* 0x000fc80000000000 */
[----:B------:R-:W-:Y:S01]  /*03b0*/  FADD R6, R0, R5 ;  /* 0x0000000500067221 */ /* 0x000fe20000000000 */
[C---:B------:R-:W-:Y:S01]  /*03c0*/  FADD R5, R3.reuse, -1 ;  /* 0xbf80000003057421 */ /* 0x040fe20000000000 */
[----:B------:R-:W-:Y:S02]  /*03d0*/  FADD R3, R3, 1 ;  /* 0x3f80000003037421 */ /* 0x000fe40000000000 */
[----:B------:R-:W0:Y:S01]  /*03e0*/  MUFU.RCP R7, R6 ;  /* 0x0000000600077308 */ /* 0x000e220000001000 */
[-C--:B------:R-:W-:Y:S01]  /*03f0*/  FMUL R5, R5, R22.reuse ;  /* 0x0000001605057220 */ /* 0x080fe20000400000 */
[----:B------:R-:W-:-:S03]  /*0400*/  FMUL R3, R3, R22 ;  /* 0x0000001603037220 */ /* 0x000fc60000400000 */
[C---:B------:R-:W-:Y:S01]  /*0410*/  FMUL R9, R4.reuse, R5 ;  /* 0x0000000504097220 */ /* 0x040fe20000400000 */
[----:B------:R-:W-:Y:S01]  /*0420*/  FMUL R3, R4, R3 ;  /* 0x0000000304037220 */ /* 0x000fe20000400000 */
[----:B------:R-:W-:Y:S02]  /*0430*/  FMUL R4, R0, -R22 ;  /* 0x8000001600047220 */ /* 0x000fe40000400000 */
[----:B------:R-:W-:-:S04]  /*0440*/  FADD R5, R9, R22 ;  /* 0x0000001609057221 */ /* 0x000fc80000000000 */
[----:B------:R-:W1:Y:S01]  /*0450*/  FCHK P0, R5, R6 ;  /* 0x0000000605007302 */ /* 0x000e620000000000 */
[----:B0-----:R-:W-:-:S04]  /*0460*/  FFMA R8, -R6, R7, 1 ;  /* 0x3f80000006087423 */ /* 0x001fc80000000107 */
[----:B------:R-:W-:-:S04]  /*0470*/  FFMA R8, R7, R8, R7 ;  /* 0x0000000807087223 */ /* 0x000fc80000000007 */
[----:B------:R-:W-:-:S04]  /*0480*/  FFMA R23, R5, R8, RZ ;  /* 0x0000000805177223 */ /* 0x000fc800000000ff */
[----:B------:R-:W-:-:S04]  /*0490*/  FFMA R7, -R6, R23, R5 ;  /* 0x0000001706077223 */ /* 0x000fc80000000105 */
[----:B------:R-:W-:Y:S01]  /*04a0*/  FFMA R23, R8, R7, R23 ;  /* 0x0000000708177223 */ /* 0x000fe20000000017 */
[----:B-1----:R-:W-:Y:S06]  /*04b0*/  @!P0 BRA `(.L_x_2) ;  /* 0x00000000000c8947 */ /* 0x002fec0003800000 */
[----:B------:R-:W-:-:S07]  /*04c0*/  MOV R8, 0x4e0 ;  /* 0x000004e000087802 */ /* 0x000fce0000000f00 */
[----:B------:R-:W-:Y:S05]  /*04d0*/  CALL.REL.NOINC `($__internal_0_$__cuda_sm3x_div_rn_noftz_f32_slowpath) ;  /* 0x0000001400b47944 */ /* 0x000fea0003c00000 */
[----:B------:R-:W-:-:S07]  /*04e0*/  MOV R23, R5 ;  /* 0x0000000500177202 */ /* 0x000fce0000000f00 */
.L_x_2:
[----:B------:R-:W0:Y:S01]  /*04f0*/  MUFU.RCP R5, R6 ;  /* 0x0000000600057308 */ /* 0x000e220000001000 */
[----:B------:R-:W-:-:S07]  /*0500*/  FADD R7, R3, R4 ;  /* 0x0000000403077221 */ /* 0x000fce0000000000 */
        /* <DEDUP_REMOVED lines=11> */
.L_x_3:
[----:B------:R-:W0:Y:S02]  /*05c0*/  LDC R5, c[0x0][0x390] ;  /* 0x0000e400ff057b82 */ /* 0x000e240000000800 */
[----:B0-----:R-:W-:-:S13]  /*05d0*/  ISETP.GE.U32.AND P0, PT, R10, R5, PT ;  /* 0x000000050a00720c */ /* 0x001fda0003f06070 */
[----:B------:R-:W-:Y:S05]  /*05e0*/  @P0 EXIT ;  /* 0x000000000000094d */ /* 0x000fea0003800000 */
[----:B------:R-:W0:Y:S01]  /*05f0*/  LDC R6, c[0x0][0x394] ;  /* 0x0000e500ff067b82 */ /* 0x000e220000000800 */
[----:B------:R-:W-:Y:S01]  /*0600*/  SHF.L.U32 R7, R10, 0x2, RZ ;  /* 0x000000020a077819 */ /* 0x000fe200000006ff */
[----:B------:R-:W1:Y:S06]  /*0610*/  LDCU.64 UR4, c[0x0][0x358] ;  /* 0x00006b00ff0477ac */ /* 0x000e6c0008000a00 */
[----:B------:R-:W2:Y:S08]  /*0620*/  LDC.64 R12, c[0x0][0x380] ;  /* 0x0000e000ff0c7b82 */ /* 0x000eb00000000a00 */
[----:B------:R-:W3:Y:S01]  /*0630*/  LDC.64 R14, c[0x0][0x388] ;  /* 0x0000e200ff0e7b82 */ /* 0x000ee20000000a00 */
[----:B0-----:R-:W-:Y:S01]  /*0640*/  ISETP.GE.AND P0, PT, R6, 0x1, PT ;  /* 0x000000010600780c */ /* 0x001fe20003f06270 */
[----:B--2---:R-:W-:Y:S01]  /*0650*/  IMAD.WIDE.U32 R12, R7, 0x4, R12 ;  /* 0x00000004070c7825 */ /* 0x004fe200078e000c */
[----:B------:R-:W-:-:S03]  /*0660*/  SHF.L.U32 R7, R5, 0x2, RZ ;  /* 0x0000000205077819 */ /* 0x000fc600000006ff */
[----:B---3--:R-:W-:-:S08]  /*0670*/  IMAD.WIDE.U32 R10, R10, 0x4, R14 ;  /* 0x000000040a0a7825 */ /* 0x008fd000078e000e */
[----:B-1----:R-:W-:Y:S05]  /*0680*/  @!P0 BRA `(.L_x_4) ;  /* 0x0000000800508947 */ /* 0x002fea0003800000 */
[----:B------:R-:W2:Y:S01]  /*0690*/  LDG.E R24, desc[UR4][R12.64] ;  /* 0x000000040c187981 */ /* 0x000ea2000c1e1900 */
[C---:B------:R-:W-:Y:S02]  /*06a0*/  ISETP.GE.U32.AND P1, PT, R6.reuse, 0x8, PT ;  /* 0x000000080600780c */ /* 0x040fe40003f26070 */
[----:B------:R-:W-:Y:S01]  /*06b0*/  LOP3.LUT R25, R6, 0x7, RZ, 0xc0, !PT ;  /* 0x0000000706197812 */ /* 0x000fe200078ec0ff */
[----:B--2---:R-:W-:-:S05]  /*06c0*/  FMUL R23, R24, R23 ;  /* 0x0000001718177220 */ /* 0x004fca0000400000 */
[----:B------:R-:W-:-:S05]  /*06d0*/  MOV R27, R23 ;  /* 0x00000017001b7202 */ /* 0x000fca0000000f00 */
[----:B------:R-:W-:Y:S05]  /*06e0*/  @!P1 BRA `(.L_x_5) ;  /* 0x0000000400309947 */ /* 0x000fea0003800000 */
[----:B------:R-:W-:Y:S02]  /*06f0*/  LOP3.LUT R26, R6, 0x7ffffff8, RZ, 0xc0, !PT ;  /* 0x7ffffff8061a7812 */ /* 0x000fe400078ec0ff */
[----:B------:R-:W-:Y:S02]  /*0700*/  MOV R27, R23 ;  /* 0x00000017001b7202 */ /* 0x000fe40000000f00 */
[----:B------:R-:W-:-:S07]  /*0710*/  IADD3 R26, PT, PT, -R26, RZ, RZ ;  /* 0x000000ff1a1a7210 */ /* 0x000fce0007ffe1ff */
.L_x_6:
[----:B------:R-:W2:Y:S02]  /*0720*/  LDG.E R14, desc[UR4][R12.64] ;  /* 0x000000040c0e7981 */ /* 0x000ea4000c1e1900 */
[----:B--2---:R-:W-:-:S04]  /*0730*/  FMUL R16, R14, R22 ;  /* 0x000000160e107220 */ /* 0x004fc80000400000 */
[----:B------:R-:W-:Y:S01]  /*0740*/  FFMA R15, R9, R24, R16 ;  /* 0x00000018090f7223 */ /* 0x000fe20000000010 */
[----:B------:R-:W-:-:S04]  /*0750*/  IMAD.WIDE R16, R7, 0x4, R12 ;  /* 0x0000000407107825 */ /* 0x000fc800078e020c */
[----:B------:R-:W-:-:S04]  /*0760*/  FFMA R15, -R2, R27, R15 ;  /* 0x0000001b020f7223 */ /* 0x000fc8000000010f */
[----:B------:R-:W-:-:S05]  /*0770*/  FFMA R23, -R0, R23, R15 ;  /* 0x0000001700177223 */ /* 0x000fca000000010f */
[----:B0-----:R0:W-:Y:S04]  /*0780*/  STG.E desc[UR4][R10.64], R23 ;  /* 0x000000170a007986 */ /* 0x0011e8000c101904 */
[----:B------:R-:W2:Y:S02]  /*0790*/  LDG.E R18, desc[UR4][R16.64] ;  /* 0x0000000410127981 */ /* 0x000ea4000c1e1900 */
[----:B--2---:R-:W-:-:S04]  /*07a0*/  FMUL R20, R18, R22 ;  /* 0x0000001612147220 */ /* 0x004fc80000400000 */
[----:B------:R-:W-:Y:S01]  /*07b0*/  FFMA R15, R9, R14, R20 ;  /* 0x0000000e090f7223 */ /* 0x000fe20000000014 */
[----:B------:R-:W-:-:S04]  /*07c0*/  IMAD.WIDE R20, R5, 0x4, R10 ;  /* 0x0000000405147825 */ /* 0x000fc800078e020a */
[----:B------:R-:W-:-:S04]  /*07d0*/  FFMA R15, -R2, R23, R15 ;  /* 0x00000017020f7223 */ /* 0x000fc8000000010f */
[----:B------:R-:W-:Y:S01]  /*07e0*/  FFMA R27, -R0, R27, R15 ;  /* 0x0000001b001b7223 */ /* 0x000fe2000000010f */
[----:B------:R-:W-:-:S04]  /*07f0*/  IMAD.WIDE R14, R7, 0x4, R16 ;  /* 0x00000004070e7825 */ /* 0x000fc800078e0210 */
[----:B------:R1:W-:Y:S04]  /*0800*/  STG.E desc[UR4][R20.64], R27 ;  /* 0x0000001b14007986 */ /* 0x0003e8000c101904 */
[----:B------:R-:W2:Y:S02]  /*0810*/  LDG.E R28, desc[UR4][R14.64] ;  /* 0x000000040e1c7981 */ /* 0x000ea4000c1e1900 */
[----:B--2---:R-:W-:-:S04]  /*0820*/  FMUL R24, R28, R22 ;  /* 0x000000161c187220 */ /* 0x004fc80000400000 */
[----:B------:R-:W-:-:S04]  /*0830*/  FFMA R19, R9, R18, R24 ;  /* 0x0000001209137223 */ /* 0x000fc80000000018 */
[----:B------:R-:W-:Y:S01]  /*0840*/  FFMA R17, -R2, R27, R19 ;  /* 0x0000001b02117223 */ /* 0x000fe20000000113 */
[----:B------:R-:W-:-:S04]  /*0850*/  IMAD.WIDE R18, R5, 0x4, R20 ;  /* 0x0000000405127825 */ /* 0x000fc800078e0214 */
[----:B0-----:R-:W-:Y:S01]  /*0860*/  FFMA R23, -R0, R23, R17 ;  /* 0x0000001700177223 */ /* 0x001fe20000000111 */
[----:B------:R-:W-:-:S04]  /*0870*/  IMAD.WIDE R16, R7, 0x4, R14 ;  /* 0x0000000407107825 */ /* 0x000fc800078e020e */
[----:B------:R0:W-:Y:S04]  /*0880*/  STG.E desc[UR4][R18.64], R23 ;  /* 0x0000001712007986 */ /* 0x0001e8000c101904 */
[----:B------:R-:W2:Y:S01]  /*0890*/  LDG.E R24, desc[UR4][R16.64] ;  /* 0x0000000410187981 */ /* 0x000ea2000c1e1900 */
[----:B-1----:R-:W-:-:S04]  /*08a0*/  IMAD.WIDE R20, R5, 0x4, R18 ;  /* 0x0000000405147825 */ /* 0x002fc800078e0212 */
[----:B------:R-:W-:-:S04]  /*08b0*/  IMAD.WIDE R14, R7, 0x4, R16 ;  /* 0x00000004070e7825 */ /* 0x000fc800078e0210 */
[----:B--2---:R-:W-:-:S04]  /*08c0*/  FMUL R29, R24, R22 ;  /* 0x00000016181d7220 */ /* 0x004fc80000400000 */
[----:B------:R-:W-:-:S04]  /*08d0*/  FFMA R29, R9, R28, R29 ;  /* 0x0000001c091d7223 */ /* 0x000fc8000000001d */
[----:B------:R-:W-:-:S04]  /*08e0*/  FFMA R29, -R2, R23, R29 ;  /* 0x00000017021d7223 */ /* 0x000fc8000000011d */
[----:B------:R-:W-:-:S05]  /*08f0*/  FFMA R27, -R0, R27, R29 ;  /* 0x0000001b001b7223 */ /* 0x000fca000000011d */
[----:B------:R1:W-:Y:S04]  /*0900*/  STG.E desc[UR4][R20.64], R27 ;  /* 0x0000001b14007986 */ /* 0x0003e8000c101904 */
[----:B------:R-:W2:Y:S01]  /*0910*/  LDG.E R28, desc[UR4][R14.64] ;  /* 0x000000040e1c7981 */ /* 0x000ea2000c1e1900 */
[----:B0-----:R-:W-:-:S04]  /*0920*/  IMAD.WIDE R18, R5, 0x4, R20 ;  /* 0x0000000405127825 */ /* 0x001fc800078e0214 */
[----:B------:R-:W-:-:S04]  /*0930*/  IMAD.WIDE R16, R7, 0x4, R14 ;  /* 0x0000000407107825 */ /* 0x000fc800078e020e */
[----:B--2---:R-:W-:-:S04]  /*0940*/  FMUL R29, R28, R22 ;  /* 0x000000161c1d7220 */ /* 0x004fc80000400000 */
[----:B------:R-:W-:-:S04]  /*0950*/  FFMA R29, R9, R24, R29 ;  /* 0x00000018091d7223 */ /* 0x000fc8000000001d */
[----:B------:R-:W-:-:S04]  /*0960*/  FFMA R29, -R2, R27, R29 ;  /* 0x0000001b021d7223 */ /* 0x000fc8000000011d */
[----:B------:R-:W-:-:S05]  /*0970*/  FFMA R23, -R0, R23, R29 ;  /* 0x0000001700177223 */ /* 0x000fca000000011d */
        /* <DEDUP_REMOVED lines=10> */
[----:B------:R-:W-:-:S04]  /*0a20*/  IMAD.WIDE R16, R5, 0x4, R20 ;  /* 0x0000000405107825 */ /* 0x000fc800078e0214 */
[----:B0-----:R-:W-:-:S04]  /*0a30*/  IMAD.WIDE R18, R7, 0x4, R14 ;  /* 0x0000000407127825 */ /* 0x001fc800078e020e */
[----:B--2---:R-:W-:-:S04]  /*0a40*/  FMUL R29, R28, R22 ;  /* 0x000000161c1d7220 */ /* 0x004fc80000400000 */
[----:B------:R-:W-:-:S04]  /*0a50*/  FFMA R29, R9, R24, R29 ;  /* 0x00000018091d7223 */ /* 0x000fc8000000001d */
[----:B------:R-:W-:-:S04]  /*0a60*/  FFMA R29, -R2, R27, R29 ;  /* 0x0000001b021d7223 */ /* 0x000fc8000000011d */
[----:B------:R-:W-:-:S05]  /*0a70*/  FFMA R23, -R0, R23, R29 ;  /* 0x0000001700177223 */ /* 0x000fca000000011d */
[----:B------:R0:W-:Y:S04]  /*0a80*/  STG.E desc[UR4][R16.64], R23 ;  /* 0x0000001710007986 */ /* 0x0001e8000c101904 */
[----:B------:R-:W2:Y:S01]  /*0a90*/  LDG.E R24, desc[UR4][R18.64] ;  /* 0x0000000412187981 */ /* 0x000ea2000c1e1900 */
[----:B------:R-:W-:Y:S01]  /*0aa0*/  IADD3 R26, PT, PT, R26, 0x8, RZ ;  /* 0x000000081a1a7810 */ /* 0x000fe20007ffe0ff */
[C---:B-1----:R-:W-:Y:S01]  /*0ab0*/  IMAD.WIDE R20, R5.reuse, 0x4, R16 ;  /* 0x0000000405147825 */ /* 0x042fe200078e0210 */
[----:B------:R-:W-:Y:S02]  /*0ac0*/  MOV R14, R10 ;  /* 0x0000000a000e7202 */ /* 0x000fe40000000f00 */
[----:B------:R-:W-:Y:S02]  /*0ad0*/  ISETP.NE.AND P1, PT, R26, RZ, PT ;  /* 0x000000ff1a00720c */ /* 0x000fe40003f25270 */
[----:B------:R-:W-:Y:S01]  /*0ae0*/  MOV R15, R11 ;  /* 0x0000000b000f7202 */ /* 0x000fe20000000f00 */
[----:B------:R-:W-:Y:S01]  /*0af0*/  IMAD.WIDE R10, R5, 0x4, R20 ;  /* 0x00000004050a7825 */ /* 0x000fe200078e0214 */
[----:B0-----:R-:W-:-:S02]  /*0b00*/  MOV R16, R12 ;  /* 0x0000000c00107202 */ /* 0x001fc40000000f00 */
[----:B------:R-:W-:Y:S01]  /*0b10*/  MOV R17, R13 ;  /* 0x0000000d00117202 */ /* 0x000fe20000000f00 */
[----:B------:R-:W-:-:S04]  /*0b20*/  IMAD.WIDE R12, R7, 0x4, R18 ;  /* 0x00000004070c7825 */ /* 0x000fc800078e0212 */
[----:B--2---:R-:W-:-:S04]  /*0b30*/  FMUL R29, R24, R22 ;  /* 0x00000016181d7220 */ /* 0x004fc80000400000 */
[----:B------:R-:W-:-:S04]  /*0b40*/  FFMA R29, R9, R28, R29 ;  /* 0x0000001c091d7223 */ /* 0x000fc8000000001d */
[----:B------:R-:W-:-:S04]  /*0b50*/  FFMA R29, -R2, R23, R29 ;  /* 0x00000017021d7223 */ /* 0x000fc8000000011d */
[----:B------:R-:W-:-:S05]  /*0b60*/  FFMA R27, -R0, R27, R29 ;  /* 0x0000001b001b7223 */ /* 0x000fca000000011d */
[----:B------:R0:W-:Y:S01]  /*0b70*/  STG.E desc[UR4][R20.64], R27 ;  /* 0x0000001b14007986 */ /* 0x0001e2000c101904 */
[----:B------:R-:W-:Y:S05]  /*0b80*/  @P1 BRA `(.L_x_6) ;  /* 0xfffffff800e41947 */ /* 0x000fea000383ffff */
[----:B------:R-:W-:-:S04]  /*0b90*/  IMAD.WIDE R12, R7, 0x20, R16 ;  /* 0x00000020070c7825 */ /* 0x000fc800078e0210 */
[----:B------:R-:W-:-:S07]  /*0ba0*/  IMAD.WIDE R10, R5, 0x20, R14 ;  /* 0x00000020050a7825 */ /* 0x000fce00078e020e */
.L_x_5:
[----:B------:R-:W-:-:S13]  /*0bb0*/  ISETP.NE.AND P1, PT, R25, RZ, PT ;  /* 0x000000ff1900720c */ /* 0x000fda0003f25270 */
[----:B------:R-:W-:Y:S05]  /*0bc0*/  @!P1 BRA `(.L_x_4) ;  /* 0x0000000400009947 */ /* 0x000fea0003800000 */
[----:B------:R-:W-:Y:S02]  /*0bd0*/  ISETP.GE.U32.AND P1, PT, R25, 0x4, PT ;  /* 0x000000041900780c */ /* 0x000fe40003f26070 */
[----:B0-----:R-:W-:-:S04]  /*0be0*/  LOP3.LUT R20, R6, 0x3, RZ, 0xc0, !PT ;  /* 0x0000000306147812 */ /* 0x001fc800078ec0ff */
[----:B------:R-:W-:-:S07]  /*0bf0*/  ISETP.NE.AND P2, PT, R20, RZ, PT ;  /* 0x000000ff1400720c */ /* 0x000fce0003f45270 */
[----:B------:R-:W-:Y:S06]  /*0c00*/  @!P1 BRA `(.L_x_7) ;  /* 0x0000000000809947 */ /* 0x000fec0003800000 */
[----:B------:R-:W2:Y:S02]  /*0c10*/  LDG.E R14, desc[UR4][R12.64] ;  /* 0x000000040c0e7981 */ /* 0x000ea4000c1e1900 */
[----:B--2---:R-:W-:-:S04]  /*0c20*/  FMUL R16, R14, R22 ;  /* 0x000000160e107220 */ /* 0x004fc80000400000 */
[----:B------:R-:W-:Y:S01]  /*0c30*/  FFMA R15, R9, R24, R16 ;  /* 0x00000018090f7223 */ /* 0x000fe20000000010 */
[----:B------:R-:W-:-:S04]  /*0c40*/  IMAD.WIDE R16, R7, 0x4, R12 ;  /* 0x0000000407107825 */ /* 0x000fc800078e020c */
[----:B------:R-:W-:-:S04]  /*0c50*/  FFMA R15, -R2, R27, R15 ;  /* 0x0000001b020f7223 */ /* 0x000fc8000000010f */
[----:B------:R-:W-:-:S05]  /*0c60*/  FFMA R23, -R0, R23, R15 ;  /* 0x0000001700177223 */ /* 0x000fca000000010f */
[----:B------:R0:W-:Y:S04]  /*0c70*/  STG.E desc[UR4][R10.64], R23 ;  /* 0x000000170a007986 */ /* 0x0001e8000c101904 */
[----:B------:R-:W2:Y:S01]  /*0c80*/  LDG.E R18, desc[UR4][R16.64] ;  /* 0x0000000410127981 */ /* 0x000ea2000c1e1900 */
[----:B------:R-:W-:-:S04]  /*0c90*/  IMAD.WIDE R12, R5, 0x4, R10 ;  /* 0x00000004050c7825 */ /* 0x000fc800078e020a */
[----:B--2---:R-:W-:-:S04]  /*0ca0*/  FMUL R24, R18, R22 ;  /* 0x0000001612187220 */ /* 0x004fc80000400000 */
[----:B------:R-:W-:-:S04]  /*0cb0*/  FFMA R15, R9, R14, R24 ;  /* 0x0000000e090f7223 */ /* 0x000fc80000000018 */
[----:B------:R-:W-:-:S04]  /*0cc0*/  FFMA R15, -R2, R23, R15 ;  /* 0x00000017020f7223 */ /* 0x000fc8000000010f */
[----:B------:R-:W-:Y:S01]  /*0cd0*/  FFMA R27, -R0, R27, R15 ;  /* 0x0000001b001b7223 */ /* 0x000fe2000000010f */
[----:B------:R-:W-:-:S04]  /*0ce0*/  IMAD.WIDE R14, R7, 0x4, R16 ;  /* 0x00000004070e7825 */ /* 0x000fc800078e0210 */
[----:B------:R1:W-:Y:S04]  /*0cf0*/  STG.E desc[UR4][R12.64], R27 ;  /* 0x0000001b0c007986 */ /* 0x0003e8000c101904 */
[----:B------:R-:W2:Y:S01]  /*0d00*/  LDG.E R21, desc[UR4][R14.64] ;  /* 0x000000040e157981 */ /* 0x000ea2000c1e1900 */
[----:B------:R-:W-:-:S04]  /*0d10*/  IMAD.WIDE R16, R7, 0x4, R14 ;  /* 0x0000000407107825 */ /* 0x000fc800078e020e */
[----:B--2---:R-:W-:-:S04]  /*0d20*/  FMUL R24, R21, R22 ;  /* 0x0000001615187220 */ /* 0x004fc80000400000 */
[----:B0-----:R-:W-:Y:S01]  /*0d30*/  FFMA R11, R9, R18, R24 ;  /* 0x00000012090b7223 */ /* 0x001fe20000000018 */
[----:B------:R-:W-:-:S04]  /*0d40*/  IMAD.WIDE R18, R5, 0x4, R12 ;  /* 0x0000000405127825 */ /* 0x000fc800078e020c */
[----:B------:R-:W-:-:S04]  /*0d50*/  FFMA R11, -R2, R27, R11 ;  /* 0x0000001b020b7223 */ /* 0x000fc8000000010b */
[----:B------:R-:W-:-:S05]  /*0d60*/  FFMA R23, -R0, R23, R11 ;  /* 0x0000001700177223 */ /* 0x000fca000000010b */
[----:B------:R0:W-:Y:S04]  /*0d70*/  STG.E desc[UR4][R18.64], R23 ;  /* 0x0000001712007986 */ /* 0x0001e8000c101904 */
[----:B------:R-:W2:Y:S01]  /*0d80*/  LDG.E R24, desc[UR4][R16.64] ;  /* 0x0000000410187981 */ /* 0x000ea2000c1e1900 */
[----:B------:R-:W-:-:S04]  /*0d90*/  IMAD.WIDE R14, R5, 0x4, R18 ;  /* 0x00000004050e7825 */ /* 0x000fc800078e0212 */
[----:B-1----:R-:W-:-:S04]  /*0da0*/  IMAD.WIDE R12, R7, 0x4, R16 ;  /* 0x00000004070c7825 */ /* 0x002fc800078e0210 */
[----:B--2---:R-:W-:-:S04]  /*0db0*/  FMUL R10, R24, R22 ;  /* 0x00000016180a7220 */ /* 0x004fc80000400000 */
[----:B------:R-:W-:Y:S01]  /*0dc0*/  FFMA R21, R9, R21, R10 ;  /* 0x0000001509157223 */ /* 0x000fe2000000000a */
[----:B------:R-:W-:-:S04]  /*0dd0*/  IMAD.WIDE R10, R5, 0x4, R14 ;  /* 0x00000004050a7825 */ /* 0x000fc800078e020e */
[----:B------:R-:W-:-:S04]  /*0de0*/  FFMA R21, -R2, R23, R21 ;  /* 0x0000001702157223 */ /* 0x000fc80000000115 */
[----:B------:R-:W-:-:S05]  /*0df0*/  FFMA R27, -R0, R27, R21 ;  /* 0x0000001b001b7223 */ /* 0x000fca0000000115 */
[----:B------:R0:W-:Y:S02]  /*0e00*/  STG.E desc[UR4][R14.64], R27 ;  /* 0x0000001b0e007986 */ /* 0x0001e4000c101904 */
.L_x_7:
[----:B------:R-:W-:Y:S05]  /*0e10*/  @!P2 BRA `(.L_x_4) ;  /* 0x00000000006ca947 */ /* 0x000fea0003800000 */
[----:B------:R-:W-:-:S13]  /*0e20*/  ISETP.NE.AND P1, PT, R20, 0x1, PT ;  /* 0x000000011400780c */ /* 0x000fda0003f25270 */
[----:B0-----:R-:W2:Y:S02]  /*0e30*/  @P1 LDG.E R14, desc[UR4][R12.64] ;  /* 0x000000040c0e1981 */ /* 0x001ea4000c1e1900 */
[----:B--2---:R-:W-:-:S04]  /*0e40*/  @P1 FMUL R16, R14, R22 ;  /* 0x000000160e101220 */ /* 0x004fc80000400000 */
[----:B------:R-:W-:Y:S01]  /*0e50*/  @P1 FFMA R15, R9, R24, R16 ;  /* 0x00000018090f1223 */ /* 0x000fe20000000010 */
[----:B------:R-:W-:-:S04]  /*0e60*/  @P1 IMAD.WIDE R16, R7, 0x4, R12 ;  /* 0x0000000407101825 */ /* 0x000fc800078e020c */
[----:B------:R-:W-:-:S04]  /*0e70*/  @P1 FFMA R15, -R2, R27, R15 ;  /* 0x0000001b020f1223 */ /* 0x000fc8000000010f */
[----:B------:R-:W-:-:S05]  /*0e80*/  @P1 FFMA R23, -R0, R23, R15 ;  /* 0x0000001700171223 */ /* 0x000fca000000010f */
[----:B------:R0:W-:Y:S04]  /*0e90*/  @P1 STG.E desc[UR4][R10.64], R23 ;  /* 0x000000170a001986 */ /* 0x0001e8000c101904 */
[----:B------:R-:W2:Y:S01]  /*0ea0*/  @P1 LDG.E R24, desc[UR4][R16.64] ;  /* 0x0000000410181981 */ /* 0x000ea2000c1e1900 */
[----:B------:R-:W-:Y:S01]  /*0eb0*/  LOP3.LUT R19, R6, 0x1, RZ, 0xc0, !PT ;  /* 0x0000000106137812 */ /* 0x000fe200078ec0ff */
[----:B------:R-:W-:-:S03]  /*0ec0*/  @P1 IMAD.WIDE R12, R7, 0x4, R16 ;  /* 0x00000004070c1825 */ /* 0x000fc600078e0210 */
[----:B------:R-:W-:Y:S01]  /*0ed0*/  ISETP.NE.U32.AND P2, PT, R19, 0x1, PT ;  /* 0x000000011300780c */ /* 0x000fe20003f45070 */
[----:B--2---:R-:W-:-:S04]  /*0ee0*/  @P1 FMUL R18, R24, R22 ;  /* 0x0000001618121220 */ /* 0x004fc80000400000 */
[----:B------:R-:W-:-:S04]  /*0ef0*/  @P1 FFMA R15, R9, R14, R18 ;  /* 0x0000000e090f1223 */ /* 0x000fc80000000012 */
[----:B------:R-:W-:Y:S01]  /*0f00*/  @P1 FFMA R19, -R2, R23, R15 ;  /* 0x0000001702131223 */ /* 0x000fe2000000010f */
[----:B------:R-:W-:-:S04]  /*0f10*/  @P1 IMAD.WIDE R14, R5, 0x4, R10 ;  /* 0x00000004050e1825 */ /* 0x000fc800078e020a */
[----:B------:R-:W-:-:S05]  /*0f20*/  @P1 FFMA R27, -R0, R27, R19 ;  /* 0x0000001b001b1223 */ /* 0x000fca0000000113 */
[----:B------:R-:W-:Y:S04]  /*0f30*/  @P1 STG.E desc[UR4][R14.64], R27 ;  /* 0x0000001b0e001986 */ /* 0x000fe8000c101904 */
[----:B------:R1:W2:Y:S01]  /*0f40*/  @!P2 LDG.E R19, desc[UR4][R12.64] ;  /* 0x000000040c13a981 */ /* 0x0002a2000c1e1900 */
[----:B0-----:R-:W-:-:S04]  /*0f50*/  @P1 IMAD.WIDE R10, R5, 0x4, R14 ;  /* 0x00000004050a1825 */ /* 0x001fc800078e020e */
[----:B-1----:R-:W-:-:S04]  /*0f60*/  @!P2 IMAD.WIDE R12, R7, 0x4, R12 ;  /* 0x00000004070ca825 */ /* 0x002fc800078e020c */
[----:B--2---:R-:W-:-:S04]  /*0f70*/  @!P2 FMUL R22, R19, R22 ;  /* 0x000000161316a220 */ /* 0x004fc80000400000 */
[----:B------:R-:W-:-:S04]  /*0f80*/  @!P2 FFMA R9, R9, R24, R22 ;  /* 0x000000180909a223 */ /* 0x000fc80000000016 */
[----:B------:R-:W-:-:S04]  /*0f90*/  @!P2 FFMA R9, -R2, R27, R9 ;  /* 0x0000001b0209a223 */ /* 0x000fc80000000109 */
[----:B------:R-:W-:-:S05]  /*0fa0*/  @!P2 FFMA R9, -R0, R23, R9 ;  /* 0x000000170009a223 */ /* 0x000fca0000000109 */
[----:B------:R0:W-:Y:S02]  /*0fb0*/  @!P2 STG.E desc[UR4][R10.64], R9 ;  /* 0x000000090a00a986 */ /* 0x0001e4000c101904 */
[----:B0-----:R-:W-:-:S07]  /*0fc0*/  @!P2 IMAD.WIDE R10, R5, 0x4, R10 ;  /* 0x00000004050aa825 */ /* 0x001fce00078e020a */
.L_x_4:
[----:B------:R-:W-:Y:S01]  /*0fd0*/  IADD3 R7, PT, PT, -R7, RZ, RZ ;  /* 0x000000ff07077210 */ /* 0x000fe20007ffe1ff */
[----:B------:R-:W-:Y:S06]  /*0fe0*/  @!P0 EXIT ;  /* 0x000000000000894d */ /* 0x000fec0003800000 */
[----:B------:R-:W-:-:S05]  /*0ff0*/  IMAD.WIDE R12, R7, 0x4, R12 ;  /* 0x00000004070c7825 */ /* 0x000fca00078e020c */
[----:B------:R-:W0:Y:S01]  /*1000*/  LDG.E R25, desc[UR4][R12.64] ;  /* 0x000000040c197981 */ /* 0x000e22000c1e1900 */
[C---:B------:R-:W-:Y:S01]  /*1010*/  ISETP.GE.U32.AND P0, PT, R6.reuse, 0x8, PT ;  /* 0x000000080600780c */ /* 0x040fe20003f06070 */
[----:B0-----:R-:W-:Y:S01]  /*1020*/  FMUL R23, R25, R8 ;  /* 0x0000000819177220 */ /* 0x001fe20000400000 */
[----:B------:R-:W-:Y:S02]  /*1030*/  LOP3.LUT R8, R6, 0x7, RZ, 0xc0, !PT ;  /* 0x0000000706087812 */ /* 0x000fe400078ec0ff */
[----:B------:R-:W-:Y:S02]  /*1040*/  MOV R26, R25 ;  /* 0x00000019001a7202 */ /* 0x000fe40000000f00 */
[----:B------:R-:W-:-:S07]  /*1050*/  MOV R27, R23 ;  /* 0x00000017001b7202 */ /* 0x000fce0000000f00 */
[----:B------:R-:W-:Y:S05]  /*1060*/  @!P0 BRA `(.L_x_8) ;  /* 0x0000000400808947 */ /* 0x000fea0003800000 */
[----:B------:R-:W-:Y:S02]  /*1070*/  LOP3.LUT R22, R6, 0x7ffffff8, RZ, 0xc0, !PT ;  /* 0x7ffffff806167812 */ /* 0x000fe400078ec0ff */
[----:B------:R-:W-:Y:S02]  /*1080*/  IADD3 R9, PT, PT, -R5, RZ, RZ ;  /* 0x000000ff05097210 */ /* 0x000fe40007ffe1ff */
[----:B------:R-:W-:Y:S02]  /*1090*/  MOV R27, R23 ;  /* 0x00000017001b7202 */ /* 0x000fe40000000f00 */
[----:B------:R-:W-:Y:S02]  /*10a0*/  MOV R26, R25 ;  /* 0x00000019001a7202 */ /* 0x000fe40000000f00 */
[----:B------:R-:W-:-:S07]  /*10b0*/  IADD3 R22, PT, PT, -R22, RZ, RZ ;  /* 0x000000ff16167210 */ /* 0x000fce0007ffe1ff */
.L_x_9:
[----:B------:R-:W-:-:S04]  /*10c0*/  IMAD.WIDE R16, R9, 0x4, R10 ;  /* 0x0000000409107825 */ /* 0x000fc800078e020a */
[----:B------:R-:W-:Y:S01]  /*10d0*/  FMUL R14, R4, R25 ;  /* 0x00000019040e7220 */ /* 0x000fe20000400000 */
[----:B-1----:R-:W2:Y:S04]  /*10e0*/  LDG.E R21, desc[UR4][R12.64] ;  /* 0x000000040c157981 */ /* 0x002ea8000c1e1900 */
[----:B------:R-:W3:Y:S01]  /*10f0*/  LDG.E R18, desc[UR4][R16.64] ;  /* 0x0000000410127981 */ /* 0x000ee2000c1e1900 */
[----:B-----5:R-:W-:-:S04]  /*1100*/  FFMA R15, R3, R26, R14 ;  /* 0x0000001a030f7223 */ /* 0x020fc8000000000e */
[----:B------:R-:W-:-:S04]  /*1110*/  FFMA R15, -R2, R27, R15 ;  /* 0x0000001b020f7223 */ /* 0x000fc8000000010f */
[----:B------:R-:W-:Y:S01]  /*1120*/  FFMA R23, -R0, R23, R15 ;  /* 0x0000001700177223 */ /* 0x000fe2000000010f */
[----:B------:R-:W-:-:S04]  /*1130*/  IMAD.WIDE R14, R9, 0x4, R16 ;  /* 0x00000004090e7825 */ /* 0x000fc800078e0210 */
[----:B---3--:R-:W-:-:S05]  /*1140*/  FADD R25, R23, R18 ;  /* 0x0000001217197221 */ /* 0x008fca0000000000 */
[----:B------:R0:W-:Y:S04]  /*1150*/  STG.E desc[UR4][R16.64], R25 ;  /* 0x0000001910007986 */ /* 0x0001e8000c101904 */
[----:B------:R-:W3:Y:S01]  /*1160*/  LDG.E R18, desc[UR4][R14.64] ;  /* 0x000000040e127981 */ /* 0x000ee2000c1e1900 */
[----:B------:R-:W-:-:S04]  /*1170*/  FMUL R26, R4, R26 ;  /* 0x0000001a041a7220 */ /* 0x000fc80000400000 */
[----:B--2---:R-:W-:Y:S01]  /*1180*/  FFMA R19, R3, R21, R26 ;  /* 0x0000001503137223 */ /* 0x004fe2000000001a */
[----:B0-----:R-:W-:-:S04]  /*1190*/  IMAD.WIDE R16, R7, 0x4, R12 ;  /* 0x0000000407107825 */ /* 0x001fc800078e020c */
[----:B------:R-:W-:Y:S01]  /*11a0*/  FFMA R19, -R2, R23, R19 ;  /* 0x0000001702137223 */ /* 0x000fe20000000113 */
[----:B------:R-:W2:Y:S03]  /*11b0*/  LDG.E R20, desc[UR4][R16.64] ;  /* 0x0000000410147981 */ /* 0x000ea6000c1e1900 */
[----:B------:R-:W-:-:S04]  /*11c0*/  FFMA R29, -R0, R27, R19 ;  /* 0x0000001b001d7223 */ /* 0x000fc80000000113 */
[----:B---3--:R-:W-:Y:S01]  /*11d0*/  FADD R28, R29, R18 ;  /* 0x000000121d1c7221 */ /* 0x008fe20000000000 */
[----:B------:R-:W-:-:S04]  /*11e0*/  IMAD.WIDE R18, R9, 0x4, R14 ;  /* 0x0000000409127825 */ /* 0x000fc800078e020e */
[----:B------:R0:W-:Y:S04]  /*11f0*/  STG.E desc[UR4][R14.64], R28 ;  /* 0x0000001c0e007986 */ /* 0x0001e8000c101904 */
[----:B------:R-:W3:Y:S01]  /*1200*/  LDG.E R24, desc[UR4][R18.64] ;  /* 0x0000000412187981 */ /* 0x000ee2000c1e1900 */
[----:B------:R-:W-:-:S04]  /*1210*/  FMUL R26, R4, R21 ;  /* 0x00000015041a7220 */ /* 0x000fc80000400000 */
[----:B--2---:R-:W-:Y:S01]  /*1220*/  FFMA R21, R3, R20, R26 ;  /* 0x0000001403157223 */ /* 0x004fe2000000001a */
[----:B------:R-:W-:-:S04]  /*1230*/  IMAD.WIDE R26, R7, 0x4, R16 ;  /* 0x00000004071a7825 */ /* 0x000fc800078e0210 */
[----:B------:R-:W-:Y:S01]  /*1240*/  FFMA R21, -R2, R29, R21 ;  /* 0x0000001d02157223 */ /* 0x000fe20000000115 */
[----:B0-----:R-:W2:Y:S03]  /*1250*/  LDG.E R14, desc[UR4][R26.64] ;  /* 0x000000041a0e7981 */ /* 0x001ea6000c1e1900 */
        /* <DEDUP_REMOVED lines=9> */
[----:B------:R-:W2:Y:S03]  /*12f0*/  LDG.E R28, desc[UR4][R20.64] ;  /* 0x00000004141c7981 */ /* 0x000ea6000c1e1900 */
[----:B------:R-:W-:-:S04]  /*1300*/  FFMA R27, -R0, R29, R17 ;  /* 0x0000001d001b7223 */ /* 0x000fc80000000111 */
[----:B---3--:R-:W-:Y:S01]  /*1310*/  FADD R29, R27, R16 ;  /* 0x000000101b1d7221 */ /* 0x008fe20000000000 */
[----:B------:R-:W-:-:S04]  /*1320*/  IMAD.WIDE R16, R9, 0x4, R24 ;  /* 0x0000000409107825 */ /* 0x000fc800078e0218 */
[----:B------:R1:W-:Y:S04]  /*1330*/  STG.E desc[UR4][R24.64], R29 ;  /* 0x0000001d18007986 */ /* 0x0003e8000c101904 */
[----:B0-----:R-:W3:Y:S01]  /*1340*/  LDG.E R18, desc[UR4][R16.64] ;  /* 0x0000000410127981 */ /* 0x001ee2000c1e1900 */
[----:B------:R-:W-:-:S04]  /*1350*/  FMUL R14, R4, R14 ;  /* 0x0000000e040e7220 */ /* 0x000fc80000400000 */
[----:B--2---:R-:W-:Y:S01]  /*1360*/  FFMA R19, R3, R28, R14 ;  /* 0x0000001c03137223 */ /* 0x004fe2000000000e */
[----:B------:R-:W-:-:S04]  /*1370*/  IMAD.WIDE R14, R7, 0x4, R20 ;  /* 0x00000004070e7825 */ /* 0x000fc800078e0214 */
[----:B------:R-:W-:Y:S01]  /*1380*/  FFMA R19, -R2, R27, R19 ;  /* 0x0000001b02137223 */ /* 0x000fe20000000113 */
[----:B------:R-:W2:Y:S03]  /*1390*/  LDG.E R26, desc[UR4][R14.64] ;  /* 0x000000040e1a7981 */ /* 0x000ea6000c1e1900 */
[----:B------:R-:W-:Y:S01]  /*13a0*/  FFMA R23, -R0, R23, R19 ;  /* 0x0000001700177223 */ /* 0x000fe20000000113 */
[----:B------:R-:W-:-:S04]  /*13b0*/  IMAD.WIDE R20, R9, 0x4, R16 ;  /* 0x0000000409147825 */ /* 0x000fc800078e0210 */
[----:B---3--:R-:W-:-:S05]  /*13c0*/  FADD R19, R23, R18 ;  /* 0x0000001217137221 */ /* 0x008fca0000000000 */
[----:B------:R0:W-:Y:S04]  /*13d0*/  STG.E desc[UR4][R16.64], R19 ;  /* 0x0000001310007986 */ /* 0x0001e8000c101904 */
[----:B-1----:R-:W3:Y:S01]  /*13e0*/  LDG.E R25, desc[UR4][R20.64] ;  /* 0x0000000414197981 */ /* 0x002ee2000c1e1900 */
[----:B------:R-:W-:-:S04]  /*13f0*/  FMUL R28, R4, R28 ;  /* 0x0000001c041c7220 */ /* 0x000fc80000400000 */
[----:B--2---:R-:W-:Y:S01]  /*1400*/  FFMA R29, R3, R26, R28 ;  /* 0x0000001a031d7223 */ /* 0x004fe2000000001c */
[----:B0-----:R-:W-:-:S04]  /*1410*/  IMAD.WIDE R18, R7, 0x4, R14 ;  /* 0x0000000407127825 */ /* 0x001fc800078e020e */
[----:B------:R-:W-:Y:S01]  /*1420*/  FFMA R29, -R2, R23, R29 ;  /* 0x00000017021d7223 */ /* 0x000fe2000000011d */
[----:B------:R-:W2:Y:S03]  /*1430*/  LDG.E R24, desc[UR4][R18.64] ;  /* 0x0000000412187981 */ /* 0x000ea6000c1e1900 */
[----:B------:R-:W-:Y:S01]  /*1440*/  FFMA R27, -R0, R27, R29 ;  /* 0x0000001b001b7223 */ /* 0x000fe2000000011d */
[----:B------:R-:W-:-:S04]  /*1450*/  IMAD.WIDE R14, R9, 0x4, R20 ;  /* 0x00000004090e7825 */ /* 0x000fc800078e0214 */
[----:B---3--:R-:W-:-:S05]  /*1460*/  FADD R29, R27, R25 ;  /* 0x000000191b1d7221 */ /* 0x008fca0000000000 */
[----:B------:R0:W-:Y:S04]  /*1470*/  STG.E desc[UR4][R20.64], R29 ;  /* 0x0000001d14007986 */ /* 0x0001e8000c101904 */
[----:B------:R-:W0:Y:S01]  /*1480*/  LDG.E R28, desc[UR4][R14.64] ;  /* 0x000000040e1c7981 */ /* 0x000e22000c1e1900 */
[----:B------:R-:W-:Y:S01]  /*1490*/  FMUL R26, R4, R26 ;  /* 0x0000001a041a7220 */ /* 0x000fe20000400000 */
[----:B------:R-:W-:-:S04]  /*14a0*/  IMAD.WIDE R16, R7, 0x4, R18 ;  /* 0x0000000407107825 */ /* 0x000fc800078e0212 */
[----:B--2---:R-:W-:-:S04]  /*14b0*/  FFMA R25, R3, R24, R26 ;  /* 0x0000001803197223 */ /* 0x004fc8000000001a */
[----:B------:R-:W-:Y:S02]  /*14c0*/  FFMA R26, -R2, R27, R25 ;  /* 0x0000001b021a7223 */ /* 0x000fe40000000119 */
[----:B------:R-:W2:Y:S02]  /*14d0*/  LDG.E R25, desc[UR4][R16.64] ;  /* 0x0000000410197981 */ /* 0x000ea4000c1e1900 */
[----:B------:R-:W-:Y:S01]  /*14e0*/  FFMA R23, -R0, R23, R26 ;  /* 0x0000001700177223 */ /* 0x000fe2000000011a */
[----:B------:R-:W-:-:S04]  /*14f0*/  IMAD.WIDE R18, R9, 0x4, R14 ;  /* 0x0000000409127825 */ /* 0x000fc800078e020e */
[----:B0-----:R-:W-:-:S05]  /*1500*/  FADD R29, R23, R28 ;  /* 0x0000001c171d7221 */ /* 0x001fca0000000000 */
[----:B------:R0:W-:Y:S04]  /*1510*/  STG.E desc[UR4][R14.64], R29 ;  /* 0x0000001d0e007986 */ /* 0x0001e8000c101904 */
[----:B------:R-:W3:Y:S01]  /*1520*/  LDG.E R28, desc[UR4][R18.64] ;  /* 0x00000004121c7981 */ /* 0x000ee2000c1e1900 */
[----:B------:R-:W-:Y:S01]  /*1530*/  FMUL R24, R4, R24 ;  /* 0x0000001804187220 */ /* 0x000fe20000400000 */
[----:B------:R-:W-:-:S03]  /*1540*/  IADD3 R22, PT, PT, R22, 0x8, RZ ;  /* 0x0000000816167810 */ /* 0x000fc60007ffe0ff */
[----:B--2---:R-:W-:Y:S01]  /*1550*/  FFMA R24, R3, R25, R24 ;  /* 0x0000001903187223 */ /* 0x004fe20000000018 */
[----:B------:R-:W-:-:S03]  /*1560*/  ISETP.NE.AND P0, PT, R22, RZ, PT ;  /* 0x000000ff1600720c */ /* 0x000fc60003f05270 */
[----:B------:R-:W-:Y:S01]  /*1570*/  FFMA R24, -R2, R23, R24 ;  /* 0x0000001702187223 */ /* 0x000fe20000000118 */
[----:B------:R-:W-:-:S04]  /*1580*/  IMAD.WIDE R20, R7, 0x4, R16 ;  /* 0x0000000407147825 */ /* 0x000fc800078e0210 */
[----:B------:R-:W-:Y:S01]  /*1590*/  FFMA R27, -R0, R27, R24 ;  /* 0x0000001b001b7223 */ /* 0x000fe20000000118 */
[----:B------:R1:W5:Y:S01]  /*15a0*/  LDG.E R26, desc[UR4][R20.64] ;  /* 0x00000004141a7981 */ /* 0x000362000c1e1900 */
[----:B0-----:R-:W-:Y:S01]  /*15b0*/  IMAD.WIDE R14, R9, 0x20, R10 ;  /* 0x00000020090e7825 */ /* 0x001fe200078e020a */
[----:B------:R-:W-:Y:S02]  /*15c0*/  MOV R16, R12 ;  /* 0x0000000c00107202 */ /* 0x000fe40000000f00 */
[----:B------:R-:W-:Y:S01]  /*15d0*/  MOV R17, R13 ;  /* 0x0000000d00117202 */ /* 0x000fe20000000f00 */
[----:B------:R-:W-:Y:S01]  /*15e0*/  IMAD.WIDE R12, R7, 0x4, R20 ;  /* 0x00000004070c7825 */ /* 0x000fe200078e0214 */
[----:B------:R-:W-:Y:S02]  /*15f0*/  MOV R10, R18 ;  /* 0x00000012000a7202 */ /* 0x000fe40000000f00 */
[----:B------:R-:W-:Y:S01]  /*1600*/  MOV R11, R19 ;  /* 0x00000013000b7202 */ /* 0x000fe20000000f00 */
[----:B---3--:R-:W-:-:S05]  /*1610*/  FADD R28, R27, R28 ;  /* 0x0000001c1b1c7221 */ /* 0x008fca0000000000 */
[----:B------:R1:W-:Y:S01]  /*1620*/  STG.E desc[UR4][R18.64], R28 ;  /* 0x0000001c12007986 */ /* 0x0003e2000c101904 */
[----:B------:R-:W-:Y:S05]  /*1630*/  @P0 BRA `(.L_x_9) ;  /* 0xfffffff800a00947 */ /* 0x000fea000383ffff */
[----:B------:R-:W-:Y:S01]  /*1640*/  IMAD.WIDE R12, R7, 0x20, R16 ;  /* 0x00000020070c7825 */ /* 0x000fe200078e0210 */
[----:B------:R-:W-:Y:S02]  /*1650*/  MOV R10, R14 ;  /* 0x0000000e000a7202 */ /* 0x000fe40000000f00 */
[----:B------:R-:W-:-:S07]  /*1660*/  MOV R11, R15 ;  /* 0x0000000f000b7202 */ /* 0x000fce0000000f00 */
.L_x_8:
[----:B------:R-:W-:-:S13]  /*1670*/  ISETP.NE.AND P0, PT, R8, RZ, PT ;  /* 0x000000ff0800720c */ /* 0x000fda0003f05270 */
[----:B------:R-:W-:Y:S05]  /*1680*/  @!P0 EXIT ;  /* 0x000000000000894d */ /* 0x000fea0003800000 */
[----:B------:R-:W-:Y:S02]  /*1690*/  ISETP.GE.U32.AND P0, PT, R8, 0x4, PT ;  /* 0x000000040800780c */ /* 0x000fe40003f06070 */
[----:B-1----:R-:W-:-:S04]  /*16a0*/  LOP3.LUT R18, R6, 0x3, RZ, 0xc0, !PT ;  /* 0x0000000306127812 */ /* 0x002fc800078ec0ff */
[----:B------:R-:W-:-:S07]  /*16b0*/  ISETP.NE.AND P1, PT, R18, RZ, PT ;  /* 0x000000ff1200720c */ /* 0x000fce0003f25270 */
[----:B------:R-:W-:Y:S06]  /*16c0*/  @!P0 BRA `(.L_x_10) ;  /* 0x0000000000a48947 */ /* 0x000fec0003800000 */
[----:B------:R-:W-:Y:S01]  /*16d0*/  IADD3 R19, PT, PT, -R5, RZ, RZ ;  /* 0x000000ff05137210 */ /* 0x000fe20007ffe1ff */
[----:B------:R-:W-:Y:S01]  /*16e0*/  FMUL R8, R4, R25 ;  /* 0x0000001904087220 */ /* 0x000fe20000400000 */
[----:B------:R-:W2:Y:S03]  /*16f0*/  LDG.E R20, desc[UR4][R12.64] ;  /* 0x000000040c147981 */ /* 0x000ea6000c1e1900 */
[----:B------:R-:W-:-:S05]  /*1700*/  IMAD.WIDE R10, R19, 0x4, R10 ;  /* 0x00000004130a7825 */ /* 0x000fca00078e020a */
        /* <DEDUP_REMOVED lines=8> */
[----:B------:R-:W-:Y:S01]  /*1790*/  FMUL R26, R4, R26 ;  /* 0x0000001a041a7220 */ /* 0x000fe20000400000 */
[----:B------:R-:W-:-:S04]  /*17a0*/  IMAD.WIDE R16, R7, 0x4, R12 ;  /* 0x0000000407107825 */ /* 0x000fc800078e020c */
[----:B--2---:R-:W-:Y:S01]  /*17b0*/  FFMA R15, R3, R20, R26 ;  /* 0x00000014030f7223 */ /* 0x004fe2000000001a */
[----:B------:R-:W2:Y:S03]  /*17c0*/  LDG.E R21, desc[UR4][R16.64] ;  /* 0x0000000410157981 */ /* 0x000ea6000c1e1900 */
[----:B------:R-:W-:-:S04]  /*17d0*/  FFMA R15, -R2, R23, R15 ;  /* 0x00000017020f7223 */ /* 0x000fc8000000010f */
[----:B------:R-:W-:-:S04]  /*17e0*/  FFMA R27, -R0, R27, R15 ;  /* 0x0000001b001b7223 */ /* 0x000fc8000000010f */
[----:B---3--:R-:W-:Y:S01]  /*17f0*/  FADD R29, R27, R14 ;  /* 0x0000000e1b1d7221 */ /* 0x008fe20000000000 */
[----:B------:R-:W-:-:S04]  /*1800*/  IMAD.WIDE R14, R19, 0x4, R8 ;  /* 0x00000004130e7825 */ /* 0x000fc800078e0208 */
[----:B------:R1:W-:Y:S04]  /*1810*/  STG.E desc[UR4][R8.64], R29 ;  /* 0x0000001d08007986 */ /* 0x0003e8000c101904 */
[----:B0-----:R-:W3:Y:S01]  /*1820*/  LDG.E R10, desc[UR4][R14.64] ;  /* 0x000000040e0a7981 */ /* 0x001ee2000c1e1900 */
        /* <DEDUP_REMOVED lines=9> */
[----:B------:R-:W3:Y:S01]  /*18c0*/  LDG.E R20, desc[UR4][R10.64] ;  /* 0x000000040a147981 */ /* 0x000ee2000c1e1900 */
[----:B------:R-:W-:-:S04]  /*18d0*/  FMUL R16, R4, R21 ;  /* 0x0000001504107220 */ /* 0x000fc80000400000 */
[----:B--2---:R-:W-:-:S04]  /*18e0*/  FFMA R19, R3, R25, R16 ;  /* 0x0000001903137223 */ /* 0x004fc80000000010 */
[----:B------:R-:W-:Y:S01]  /*18f0*/  FFMA R19, -R2, R23, R19 ;  /* 0x0000001702137223 */ /* 0x000fe20000000113 */
[----:B-1----:R-:W-:-:S04]  /*1900*/  IMAD.WIDE R8, R7, 0x4, R12 ;  /* 0x0000000407087825 */ /* 0x002fc800078e020c */
[----:B------:R-:W-:Y:S01]  /*1910*/  FFMA R27, -R0, R27, R19 ;  /* 0x0000001b001b7223 */ /* 0x000fe20000000113 */
[----:B------:R0:W5:Y:S01]  /*1920*/  LDG.E R26, desc[UR4][R8.64] ;  /* 0x00000004081a7981 */ /* 0x000162000c1e1900 */
[----:B------:R-:W-:-:S04]  /*1930*/  IMAD.WIDE R12, R7, 0x4, R8 ;  /* 0x00000004070c7825 */ /* 0x000fc800078e0208 */
[----:B---3--:R-:W-:-:S05]  /*1940*/  FADD R19, R27, R20 ;  /* 0x000000141b137221 */ /* 0x008fca0000000000 */
[----:B------:R0:W-:Y:S02]  /*1950*/  STG.E desc[UR4][R10.64], R19 ;  /* 0x000000130a007986 */ /* 0x0001e4000c101904 */
.L_x_10:
[----:B------:R-:W-:Y:S05]  /*1960*/  @!P1 EXIT ;  /* 0x000000000000994d */ /* 0x000fea0003800000 */
[----:B------:R-:W-:-:S13]  /*1970*/  ISETP.NE.AND P0, PT, R18, 0x1, PT ;  /* 0x000000011200780c */ /* 0x000fda0003f05270 */
[----:B0-----:R-:W-:-:S05]  /*1980*/  @P0 IADD3 R17, PT, PT, -R5, RZ, RZ ;  /* 0x000000ff05110210 */ /* 0x001fca0007ffe1ff */
[----:B------:R-:W-:-:S05]  /*1990*/  @P0 IMAD.WIDE R8, R17, 0x4, R10 ;  /* 0x0000000411080825 */ /* 0x000fca00078e020a */
[----:B------:R-:W2:Y:S01]  /*19a0*/  @P0 LDG.E R16, desc[UR4][R8.64] ;  /* 0x0000000408100981 */ /* 0x000ea2000c1e1900 */
[----:B------:R-:W-:-:S04]  /*19b0*/  @P0 FMUL R14, R4, R25 ;  /* 0x00000019040e0220 */ /* 0x000fc80000400000 */
[----:B-----5:R-:W-:Y:S02]  /*19c0*/  @P0 FFMA R15, R3, R26, R14 ;  /* 0x0000001a030f0223 */ /* 0x020fe4000000000e */
[----:B------:R-:W3:Y:S02]  /*19d0*/  @P0 LDG.E R14, desc[UR4][R12.64] ;  /* 0x000000040c0e0981 */ /* 0x000ee4000c1e1900 */
[----:B------:R-:W-:-:S04]  /*19e0*/  @P0 FFMA R15, -R2, R27, R15 ;  /* 0x0000001b020f0223 */ /* 0x000fc8000000010f */
[----:B------:R-:W-:Y:S01]  /*19f0*/  @P0 FFMA R23, -R0, R23, R15 ;  /* 0x0000001700170223 */ /* 0x000fe2000000010f */
[----:B------:R-:W-:-:S04]  /*1a00*/  @P0 IMAD.WIDE R10, R17, 0x4, R8 ;  /* 0x00000004110a0825 */ /* 0x000fc800078e0208 */
[----:B--2---:R-:W-:-:S05]  /*1a10*/  @P0 FADD R15, R23, R16 ;  /* 0x00000010170f0221 */ /* 0x004fca0000000000 */
[----:B------:R0:W-:Y:S04]  /*1a20*/  @P0 STG.E desc[UR4][R8.64], R15 ;  /* 0x0000000f08000986 */ /* 0x0001e8000c101904 */
[----:B------:R-:W2:Y:S01]  /*1a30*/  @P0 LDG.E R16, desc[UR4][R10.64] ;  /* 0x000000040a100981 */ /* 0x000ea2000c1e1900 */
[----:B------:R-:W-:Y:S01]  /*1a40*/  @P0 FMUL R18, R4, R26 ;  /* 0x0000001a04120220 */ /* 0x000fe20000400000 */
[----:B------:R-:W-:-:S03]  /*1a50*/  LOP3.LUT R6, R6, 0x1, RZ, 0xc0, !PT ;  /* 0x0000000106067812 */ /* 0x000fc600078ec0ff */
[----:B---3--:R-:W-:Y:S01]  /*1a60*/  @P0 FFMA R17, R3, R14, R18 ;  /* 0x0000000e03110223 */ /* 0x008fe20000000012 */
[----:B------:R-:W-:-:S03]  /*1a70*/  ISETP.NE.U32.AND P1, PT, R6, 0x1, PT ;  /* 0x000000010600780c */ /* 0x000fc60003f25070 */
[----:B------:R-:W-:Y:S01]  /*1a80*/  @P0 FFMA R17, -R2, R23, R17 ;  /* 0x0000001702110223 */ /* 0x000fe20000000111 */
[----:B------:R-:W-:-:S04]  /*1a90*/  @P0 IMAD.WIDE R12, R7, 0x4, R12 ;  /* 0x00000004070c0825 */ /* 0x000fc800078e020c */
[----:B------:R-:W-:Y:S02]  /*1aa0*/  @P0 FFMA R27, -R0, R27, R17 ;  /* 0x0000001b001b0223 */ /* 0x000fe40000000111 */
[----:B------:R0:W5:Y:S02]  /*1ab0*/  @P0 LDG.E R12, desc[UR4][R12.64] ;  /* 0x000000040c0c0981 */ /* 0x000164000c1e1900 */
[----:B--2---:R-:W-:-:S05]  /*1ac0*/  @P0 FADD R7, R27, R16 ;  /* 0x000000101b070221 */ /* 0x004fca0000000000 */
[----:B------:R0:W-:Y:S01]  /*1ad0*/  @P0 STG.E desc[UR4][R10.64], R7 ;  /* 0x000000070a000986 */ /* 0x0001e2000c101904 */
[----:B------:R-:W-:Y:S05]  /*1ae0*/  @P1 EXIT ;  /* 0x000000000000194d */ /* 0x000fea0003800000 */
[----:B------:R-:W-:-:S05]  /*1af0*/  IADD3 R5, PT, PT, -R5, RZ, RZ ;  /* 0x000000ff05057210 */ /* 0x000fca0007ffe1ff */
[----:B0-----:R-:W-:-:S05]  /*1b00*/  IMAD.WIDE R10, R5, 0x4, R10 ;  /* 0x00000004050a7825 */ /* 0x001fca00078e020a */
[----:B------:R-:W2:Y:S01]  /*1b10*/  LDG.E R6, desc[UR4][R10.64] ;  /* 0x000000040a067981 */ /* 0x000ea2000c1e1900 */
[----:B------:R-:W-:Y:S02]  /*1b20*/  @P0 MOV R25, R14 ;  /* 0x0000000e00190202 */ /* 0x000fe40000000f00 */
[----:B-----5:R-:W-:-:S03]  /*1b30*/  @P0 MOV R26, R12 ;  /* 0x0000000c001a0202 */ /* 0x020fc60000000f00 */
[----:B------:R-:W-:-:S04]  /*1b40*/  FMUL R4, R4, R25 ;  /* 0x0000001904047220 */ /* 0x000fc80000400000 */
[----:B------:R-:W-:-:S04]  /*1b50*/  FFMA R3, R3, R26, R4 ;  /* 0x0000001a03037223 */ /* 0x000fc80000000004 */
[----:B------:R-:W-:-:S04]  /*1b60*/  FFMA R3, -R2, R27, R3 ;  /* 0x0000001b02037223 */ /* 0x000fc80000000103 */
[----:B------:R-:W-:-:S04]  /*1b70*/  FFMA R3, -R0, R23, R3 ;  /* 0x0000001700037223 */ /* 0x000fc80000000103 */
[----:B--2---:R-:W-:-:S05]  /*1b80*/  FADD R3, R3, R6 ;  /* 0x0000000603037221 */ /* 0x004fca0000000000 */
[----:B------:R-:W-:Y:S01]  /*1b90*/  STG.E desc[UR4][R10.64], R3 ;  /* 0x000000030a007986 */ /* 0x000fe2000c101904 */
[----:B------:R-:W-:Y:S05]  /*1ba0*/  EXIT ;  /* 0x000000000000794d */ /* 0x000fea0003800000 */
        .weak           $__internal_0_$__cuda_sm3x_div_rn_noftz_f32_slowpath
        .type           $__internal_0_$__cuda_sm3x_div_rn_noftz_f32_slowpath,@function
        .size           $__internal_0_$__cuda_sm3x_div_rn_noftz_f32_slowpath,(.L_x_21 - $__internal_0_$__cuda_sm3x_div_rn_noftz_f32_slowpath)
$__internal_0_$__cuda_sm3x_div_rn_noftz_f32_slowpath:
[----:B------:R-:W-:Y:S02]  /*1bb0*/  SHF.R.U32.HI R7, RZ, 0x17, R6 ;  /* 0x00000017ff077819 */ /* 0x000fe40000011606 */
[----:B------:R-:W-:Y:S02]  /*1bc0*/  SHF.R.U32.HI R11, RZ, 0x17, R5 ;  /* 0x00000017ff0b7819 */ /* 0x000fe40000011605 */
[----:B------:R-:W-:Y:S02]  /*1bd0*/  LOP3.LUT R7, R7, 0xff, RZ, 0xc0, !PT ;  /* 0x000000ff07077812 */ /* 0x000fe400078ec0ff */
[----:B------:R-:W-:Y:S02]  /*1be0*/  LOP3.LUT R14, R11, 0xff, RZ, 0xc0, !PT ;  /* 0x000000ff0b0e7812 */ /* 0x000fe400078ec0ff */
[----:B------:R-:W-:Y:S02]  /*1bf0*/  IADD3 R15, PT, PT, R7, -0x1, RZ ;  /* 0xffffffff070f7810 */ /* 0x000fe40007ffe0ff */
[----:B------:R-:W-:-:S02]  /*1c00*/  IADD3 R13, PT, PT, R14, -0x1, RZ ;  /* 0xffffffff0e0d7810 */ /* 0x000fc40007ffe0ff */
[----:B------:R-:W-:Y:S02]  /*1c10*/  ISETP.GT.U32.AND P0, PT, R15, 0xfd, PT ;  /* 0x000000fd0f00780c */ /* 0x000fe40003f04070 */
[----:B------:R-:W-:Y:S02]  /*1c20*/  MOV R12, R6 ;  /* 0x00000006000c7202 */ /* 0x000fe40000000f00 */
[----:B------:R-:W-:-:S13]  /*1c30*/  ISETP.GT.U32.OR P0, PT, R13, 0xfd, P0 ;  /* 0x000000fd0d00780c */ /* 0x000fda0000704470 */
[----:B------:R-:W-:Y:S01]  /*1c40*/  @!P0 MOV R11, RZ ;  /* 0x000000ff000b8202 */ /* 0x000fe20000000f00 */
[----:B------:R-:W-:Y:S06]  /*1c50*/  @!P0 BRA `(.L_x_11) ;  /* 0x00000000005c8947 */ /* 0x000fec0003800000 */
[----:B------:R-:W-:Y:S02]  /*1c60*/  FSETP.GTU.FTZ.AND P0, PT, |R5|, +INF , PT ;  /* 0x7f8000000500780b */ /* 0x000fe40003f1c200 */
[----:B------:R-:W-:-:S04]  /*1c70*/  FSETP.GTU.FTZ.AND P1, PT, |R6|, +INF , PT ;  /* 0x7f8000000600780b */ /* 0x000fc80003f3c200 */
[----:B------:R-:W-:-:S13]  /*1c80*/  PLOP3.LUT P0, PT, P0, P1, PT, 0xf8, 0x8f ;  /* 0x00000000008f781c */ /* 0x000fda0000703f70 */
[----:B------:R-:W-:Y:S05]  /*1c90*/  @P0 BRA `(.L_x_12) ;  /* 0x0000000400440947 */ /* 0x000fea0003800000 */
[----:B------:R-:W-:-:S13]  /*1ca0*/  LOP3.LUT P0, RZ, R12, 0x7fffffff, R5, 0xc8, !PT ;  /* 0x7fffffff0cff7812 */ /* 0x000fda000780c805 */
[----:B------:R-:W-:Y:S05]  /*1cb0*/  @!P0 BRA `(.L_x_13) ;  /* 0x0000000400348947 */ /* 0x000fea0003800000 */
[C---:B------:R-:W-:Y:S02]  /*1cc0*/  FSETP.NEU.FTZ.AND P2, PT, |R5|.reuse, +INF , PT ;  /* 0x7f8000000500780b */ /* 0x040fe40003f5d200 */
[----:B------:R-:W-:Y:S02]  /*1cd0*/  FSETP.NEU.FTZ.AND P1, PT, |R6|, +INF , PT ;  /* 0x7f8000000600780b */ /* 0x000fe40003f3d200 */
[----:B------:R-:W-:-:S11]  /*1ce0*/  FSETP.NEU.FTZ.AND P0, PT, |R5|, +INF , PT ;  /* 0x7f8000000500780b */ /* 0x000fd60003f1d200 */
[----:B------:R-:W-:Y:S05]  /*1cf0*/  @!P1 BRA !P2, `(.L_x_13) ;  /* 0x0000000400249947 */ /* 0x000fea0005000000 */
[----:B------:R-:W-:-:S04]  /*1d00*/  LOP3.LUT P2, RZ, R5, 0x7fffffff, RZ, 0xc0, !PT ;  /* 0x7fffffff05ff7812 */ /* 0x000fc8000784c0ff */
[----:B------:R-:W-:-:S13]  /*1d10*/  PLOP3.LUT P1, PT, P1, P2, PT, 0x2f, 0xf2 ;  /* 0x0000000000f2781c */ /* 0x000fda0000f24577 */
[----:B------:R-:W-:Y:S05]  /*1d20*/  @P1 BRA `(.L_x_14) ;  /* 0x0000000400101947 */ /* 0x000fea0003800000 */
[----:B------:R-:W-:-:S04]  /*1d30*/  LOP3.LUT P1, RZ, R12, 0x7fffffff, RZ, 0xc0, !PT ;  /* 0x7fffffff0cff7812 */ /* 0x000fc8000782c0ff */
[----:B------:R-:W-:-:S13]  /*1d40*/  PLOP3.LUT P0, PT, P0, P1, PT, 0x2f, 0xf2 ;  /* 0x0000000000f2781c */ /* 0x000fda0000702577 */
[----:B------:R-:W-:Y:S05]  /*1d50*/  @P0 BRA `(.L_x_15) ;  /* 0x0000000000f80947 */ /* 0x000fea0003800000 */
[----:B------:R-:W-:Y:S02]  /*1d60*/  ISETP.GE.AND P0, PT, R13, RZ, PT ;  /* 0x000000ff0d00720c */ /* 0x000fe40003f06270 */
[----:B------:R-:W-:-:S11]  /*1d70*/  ISETP.GE.AND P1, PT, R15, RZ, PT ;  /* 0x000000ff0f00720c */ /* 0x000fd60003f26270 */
[----:B------:R-:W-:Y:S01]  /*1d80*/  @P0 MOV R11, RZ ;  /* 0x000000ff000b0202 */ /* 0x000fe20000000f00 */
[----:B------:R-:W-:Y:S01]  /*1d90*/  @!P0 FFMA R5, R5, 1.84467440737095516160e+19, RZ ;  /* 0x5f80000005058823 */ /* 0x000fe200000000ff */
[----:B------:R-:W-:Y:S01]  /*1da0*/  @!P0 MOV R11, 0xffffffc0 ;  /* 0xffffffc0000b8802 */ /* 0x000fe20000000f00 */
[----:B------:R-:W-:-:S03]  /*1db0*/  @!P1 FFMA R12, R6, 1.84467440737095516160e+19, RZ ;  /* 0x5f800000060c9823 */ /* 0x000fc600000000ff */
[----:B------:R-:W-:-:S07]  /*1dc0*/  @!P1 IADD3 R11, PT, PT, R11, 0x40, RZ ;  /* 0x000000400b0b9810 */ /* 0x000fce0007ffe0ff */
.L_x_11:
[----:B------:R-:W-:Y:S02]  /*1dd0*/  LEA R13, R7, 0xc0800000, 0x17 ;  /* 0xc0800000070d7811 */ /* 0x000fe400078eb8ff */
[----:B------:R-:W-:Y:S02]  /*1de0*/  IADD3 R14, PT, PT, R14, -0x7f, RZ ;  /* 0xffffff810e0e7810 */ /* 0x000fe40007ffe0ff */
[----:B------:R-:W-:-:S03]  /*1df0*/  IADD3 R15, PT, PT, -R13, R12, RZ ;  /* 0x0000000c0d0f7210 */ /* 0x000fc60007ffe1ff */
[C---:B------:R-:W-:Y:S01]  /*1e00*/  IMAD R5, R14.reuse, -0x800000, R5 ;  /* 0xff8000000e057824 */ /* 0x040fe200078e0205 */
[----:B------:R-:W0:Y:S01]  /*1e10*/  MUFU.RCP R12, R15 ;  /* 0x0000000f000c7308 */ /* 0x000e220000001000 */
[----:B------:R-:W-:Y:S01]  /*1e20*/  FADD.FTZ R16, -R15, -RZ ;  /* 0x800000ff0f107221 */ /* 0x000fe20000010100 */
[----:B------:R-:W-:-:S04]  /*1e30*/  IADD3 R14, PT, PT, R14, 0x7f, -R7 ;  /* 0x0000007f0e0e7810 */ /* 0x000fc80007ffe807 */
[----:B------:R-:W-:Y:S01]  /*1e40*/  IADD3 R14, PT, PT, R14, R11, RZ ;  /* 0x0000000b0e0e7210 */ /* 0x000fe20007ffe0ff */
[----:B0-----:R-:W-:-:S04]  /*1e50*/  FFMA R13, R12, R16, 1 ;  /* 0x3f8000000c0d7423 */ /* 0x001fc80000000010 */
[----:B------:R-:W-:-:S04]  /*1e60*/  FFMA R12, R12, R13, R12 ;  /* 0x0000000d0c0c7223 */ /* 0x000fc8000000000c */
[----:B------:R-:W-:-:S04]  /*1e70*/  FFMA R13, R5, R12, RZ ;  /* 0x0000000c050d7223 */ /* 0x000fc800000000ff */
[----:B------:R-:W-:-:S04]  /*1e80*/  FFMA R17, R16, R13, R5 ;  /* 0x0000000d10117223 */ /* 0x000fc80000000005 */
[----:B------:R-:W-:-:S04]  /*1e90*/  FFMA R13, R12, R17, R13 ;  /* 0x000000110c0d7223 */ /* 0x000fc8000000000d */
[----:B------:R-:W-:-:S04]  /*1ea0*/  FFMA R16, R16, R13, R5 ;  /* 0x0000000d10107223 */ /* 0x000fc80000000005 */
[----:B------:R-:W-:-:S05]  /*1eb0*/  FFMA R5, R12, R16, R13 ;  /* 0x000000100c057223 */ /* 0x000fca000000000d */
[----:B------:R-:W-:-:S04]  /*1ec0*/  SHF.R.U32.HI R7, RZ, 0x17, R5 ;  /* 0x00000017ff077819 */ /* 0x000fc80000011605 */
[----:B------:R-:W-:-:S04]  /*1ed0*/  LOP3.LUT R7, R7, 0xff, RZ, 0xc0, !PT ;  /* 0x000000ff07077812 */ /* 0x000fc800078ec0ff */
[----:B------:R-:W-:-:S04]  /*1ee0*/  IADD3 R15, PT, PT, R7, R14, RZ ;  /* 0x0000000e070f7210 */ /* 0x000fc80007ffe0ff */
[----:B------:R-:W-:-:S04]  /*1ef0*/  IADD3 R7, PT, PT, R15, -0x1, RZ ;  /* 0xffffffff0f077810 */ /* 0x000fc80007ffe0ff */
[----:B------:R-:W-:-:S13]  /*1f00*/  ISETP.GE.U32.AND P0, PT, R7, 0xfe, PT ;  /* 0x000000fe0700780c */ /* 0x000fda0003f06070 */
[----:B------:R-:W-:Y:S05]  /*1f10*/  @!P0 BRA `(.L_x_16) ;  /* 0x0000000000808947 */ /* 0x000fea0003800000 */
[----:B------:R-:W-:-:S13]  /*1f20*/  ISETP.GT.AND P0, PT, R15, 0xfe, PT ;  /* 0x000000fe0f00780c */ /* 0x000fda0003f04270 */
[----:B------:R-:W-:Y:S05]  /*1f30*/  @P0 BRA `(.L_x_17) ;  /* 0x00000000006c0947 */ /* 0x000fea0003800000 */
[----:B------:R-:W-:-:S13]  /*1f40*/  ISETP.GE.AND P0, PT, R15, 0x1, PT ;  /* 0x000000010f00780c */ /* 0x000fda0003f06270 */
[----:B------:R-:W-:Y:S05]  /*1f50*/  @P0 BRA `(.L_x_18) ;  /* 0x0000000000980947 */ /* 0x000fea0003800000 */
[----:B------:R-:W-:Y:S02]  /*1f60*/  ISETP.GE.AND P0, PT, R15, -0x18, PT ;  /* 0xffffffe80f00780c */ /* 0x000fe40003f06270 */
[----:B------:R-:W-:-:S11]  /*1f70*/  LOP3.LUT R5, R5, 0x80000000, RZ, 0xc0, !PT ;  /* 0x8000000005057812 */ /* 0x000fd600078ec0ff */
[----:B------:R-:W-:Y:S05]  /*1f80*/  @!P0 BRA `(.L_x_18) ;  /* 0x00000000008c8947 */ /* 0x000fea0003800000 */
[CCC-:B------:R-:W-:Y:S01]  /*1f90*/  FFMA.RZ R7, R12.reuse, R16.reuse, R13.reuse ;  /* 0x000000100c077223 */ /* 0x1c0fe2000000c00d */
[C---:B------:R-:W-:Y:S02]  /*1fa0*/  IADD3 R14, PT, PT, R15.reuse, 0x20, RZ ;  /* 0x000000200f0e7810 */ /* 0x040fe40007ffe0ff */
[----:B------:R-:W-:Y:S02]  /*1fb0*/  ISETP.NE.AND P2, PT, R15, RZ, PT ;  /* 0x000000ff0f00720c */ /* 0x000fe40003f45270 */
[----:B------:R-:W-:Y:S01]  /*1fc0*/  LOP3.LUT R11, R7, 0x7fffff, RZ, 0xc0, !PT ;  /* 0x007fffff070b7812 */ /* 0x000fe200078ec0ff */
[CCC-:B------:R-:W-:Y:S01]  /*1fd0*/  FFMA.RP R7, R12.reuse, R16.reuse, R13.reuse ;  /* 0x000000100c077223 */ /* 0x1c0fe2000000800d */
[----:B------:R-:W-:Y:S01]  /*1fe0*/  FFMA.RM R12, R12, R16, R13 ;  /* 0x000000100c0c7223 */ /* 0x000fe2000000400d */
[----:B------:R-:W-:Y:S02]  /*1ff0*/  ISETP.NE.AND P1, PT, R15, RZ, PT ;  /* 0x000000ff0f00720c */ /* 0x000fe40003f25270 */
[----:B------:R-:W-:-:S02]  /*2000*/  LOP3.LUT R11, R11, 0x800000, RZ, 0xfc, !PT ;  /* 0x008000000b0b7812 */ /* 0x000fc400078efcff */
[----:B------:R-:W-:Y:S02]  /*2010*/  IADD3 R13, PT, PT, -R15, RZ, RZ ;  /* 0x000000ff0f0d7210 */ /* 0x000fe40007ffe1ff */
[----:B------:R-:W-:Y:S02]  /*2020*/  SHF.L.U32 R14, R11, R14, RZ ;  /* 0x0000000e0b0e7219 */ /* 0x000fe400000006ff */
[----:B------:R-:W-:Y:S02]  /*2030*/  FSETP.NEU.FTZ.AND P0, PT, R7, R12, PT ;  /* 0x0000000c0700720b */ /* 0x000fe40003f1d000 */
[----:B------:R-:W-:Y:S02]  /*2040*/  SEL R12, R13, RZ, P2 ;  /* 0x000000ff0d0c7207 */ /* 0x000fe40001000000 */
[----:B------:R-:W-:Y:S02]  /*2050*/  ISETP.NE.AND P1, PT, R14, RZ, P1 ;  /* 0x000000ff0e00720c */ /* 0x000fe40000f25270 */
[----:B------:R-:W-:-:S02]  /*2060*/  SHF.R.U32.HI R12, RZ, R12, R11 ;  /* 0x0000000cff0c7219 */ /* 0x000fc4000001160b */
[----:B------:R-:W-:Y:S02]  /*2070*/  PLOP3.LUT P0, PT, P0, P1, PT, 0xf8, 0x8f ;  /* 0x00000000008f781c */ /* 0x000fe40000703f70 */
[----:B------:R-:W-:Y:S02]  /*2080*/  SHF.R.U32.HI R14, RZ, 0x1, R12 ;  /* 0x00000001ff0e7819 */ /* 0x000fe4000001160c */
[----:B------:R-:W-:-:S04]  /*2090*/  SEL R7, RZ, 0x1, !P0 ;  /* 0x00000001ff077807 */ /* 0x000fc80004000000 */
[----:B------:R-:W-:-:S04]  /*20a0*/  LOP3.LUT R7, R7, 0x1, R14, 0xf8, !PT ;  /* 0x0000000107077812 */ /* 0x000fc800078ef80e */
[----:B------:R-:W-:-:S04]  /*20b0*/  LOP3.LUT R7, R7, R12, RZ, 0xc0, !PT ;  /* 0x0000000c07077212 */ /* 0x000fc800078ec0ff */
[----:B------:R-:W-:-:S04]  /*20c0*/  IADD3 R14, PT, PT, R14, R7, RZ ;  /* 0x000000070e0e7210 */ /* 0x000fc80007ffe0ff */
[----:B------:R-:W-:Y:S01]  /*20d0*/  LOP3.LUT R5, R14, R5, RZ, 0xfc, !PT ;  /* 0x000000050e057212 */ /* 0x000fe200078efcff */
[----:B------:R-:W-:Y:S06]  /*20e0*/  BRA `(.L_x_18) ;  /* 0x0000000000347947 */ /* 0x000fec0003800000 */
.L_x_17:
[----:B------:R-:W-:-:S04]  /*20f0*/  LOP3.LUT R5, R5, 0x80000000, RZ, 0xc0, !PT ;  /* 0x8000000005057812 */ /* 0x000fc800078ec0ff */
[----:B------:R-:W-:Y:S01]  /*2100*/  LOP3.LUT R5, R5, 0x7f800000, RZ, 0xfc, !PT ;  /* 0x7f80000005057812 */ /* 0x000fe200078efcff */
[----:B------:R-:W-:Y:S06]  /*2110*/  BRA `(.L_x_18) ;  /* 0x0000000000287947 */ /* 0x000fec0003800000 */
.L_x_16:
[----:B------:R-:W-:Y:S01]  /*2120*/  LEA R5, R14, R5, 0x17 ;  /* 0x000000050e057211 */ /* 0x000fe200078eb8ff */
[----:B------:R-:W-:Y:S06]  /*2130*/  BRA `(.L_x_18) ;  /* 0x0000000000207947 */ /* 0x000fec0003800000 */
.L_x_15:
[----:B------:R-:W-:-:S04]  /*2140*/  LOP3.LUT R5, R12, 0x80000000, R5, 0x48, !PT ;  /* 0x800000000c057812 */ /* 0x000fc800078e4805 */
[----:B------:R-:W-:Y:S01]  /*2150*/  LOP3.LUT R5, R5, 0x7f800000, RZ, 0xfc, !PT ;  /* 0x7f80000005057812 */ /* 0x000fe200078efcff */
[----:B------:R-:W-:Y:S06]  /*2160*/  BRA `(.L_x_18) ;  /* 0x0000000000147947 */ /* 0x000fec0003800000 */
.L_x_14:
[----:B------:R-:W-:Y:S01]  /*2170*/  LOP3.LUT R5, R12, 0x80000000, R5, 0x48, !PT ;  /* 0x800000000c057812 */ /* 0x000fe200078e4805 */
[----:B------:R-:W-:Y:S06]  /*2180*/  BRA `(.L_x_18) ;  /* 0x00000000000c7947 */ /* 0x000fec0003800000 */
.L_x_13:
[----:B------:R-:W0:Y:S01]  /*2190*/  MUFU.RSQ R5, -QNAN ;  /* 0xffc0000000057908 */ /* 0x000e220000001400 */
[----:B------:R-:W-:Y:S05]  /*21a0*/  BRA `(.L_x_18) ;  /* 0x0000000000047947 */ /* 0x000fea0003800000 */
.L_x_12:
[----:B------:R-:W-:-:S07]  /*21b0*/  FADD.FTZ R5, R5, R6 ;  /* 0x0000000605057221 */ /* 0x000fce0000010000 */
.L_x_18:
[----:B------:R-:W-:Y:S01]  /*21c0*/  HFMA2 R13, -RZ, RZ, 0, 0 ;  /* 0x00000000ff0d7431 */ /* 0x000fe200000001ff */
[----:B------:R-:W-:-:S04]  /*21d0*/  MOV R12, R8 ;  /* 0x00000008000c7202 */ /* 0x000fc80000000f00 */
[----:B0-----:R-:W-:Y:S05]  /*21e0*/  RET.REL.NODEC R12 `(_Z19d_recursiveGaussianPfS_iif) ;  /* 0xffffffdc0c847950 */ /* 0x001fea0003c3ffff */
.L_x_19:
[----:B------:R-:W-:-:S00]  /*21f0*/  BRA `(.L_x_19) ;  /* 0xfffffffc00fc7947 */ /* 0x000fc0000383ffff */
[----:B------:R-:W-:-:S00]  /*2200*/  NOP ;  /* 0x0000000000007918 */ /* 0x000fc00000000000 */
[----:B------:R-:W-:-:S00]  /*2210*/  NOP ;  /* 0x0000000000007918 */ /* 0x000fc00000000000 */
[----:B------:R-:W-:-:S00]  /*2220*/  NOP ;  /* 0x0000000000007918 */ /* 0x000fc00000000000 */
[----:B------:R-:W-:-:S00]  /*2230*/  NOP ;  /* 0x0000000000007918 */ /* 0x000fc00000000000 */
[----:B------:R-:W-:-:S00]  /*2240*/  NOP ;  /* 0x0000000000007918 */ /* 0x000fc00000000000 */
[----:B------:R-:W-:-:S00]  /*2250*/  NOP ;  /* 0x0000000000007918 */ /* 0x000fc00000000000 */
[----:B------:R-:W-:-:S00]  /*2260*/  NOP ;  /* 0x0000000000007918 */ /* 0x000fc00000000000 */
[----:B------:R-:W-:-:S00]  /*2270*/  NOP ;  /* 0x0000000000007918 */ /* 0x000fc00000000000 */
.L_x_21:


//--------------------- .text._Z11d_transposePfS_ii --------------------------
	.section	.text._Z11d_transposePfS_ii,"ax",@progbits
	.align	128
        .global         _Z11d_transposePfS_ii
        .type           _Z11d_transposePfS_ii,@function
        .size           _Z11d_transposePfS_ii,(.L_x_23 - _Z11d_transposePfS_ii)
        .other          _Z11d_transposePfS_ii,@"STO_CUDA_ENTRY STV_DEFAULT"
_Z11d_transposePfS_ii:
.text._Z11d_transposePfS_ii:
[----:B------:R-:W-:Y:S01]  /*0000*/  LDC R1, c[0x0][0x37c] ;  /* 0x0000df00ff017b82 */ /* 0x000fe20000000800 */
[----:B------:R-:W0:Y:S01]  /*0010*/  S2R R8, SR_TID.Y ;  /* 0x0000000000087919 */ /* 0x000e220000002200 */
[----:B------:R-:W1:Y:S01]  /*0020*/  LDCU.64 UR6, c[0x0][0x390] ;  /* 0x00007200ff0677ac */ /* 0x000e620008000a00 */
[----:B------:R-:W0:Y:S01]  /*0030*/  S2R R9, SR_CTAID.Y ;  /* 0x0000000000097919 */ /* 0x000e220000002600 */
[----:B------:R-:W2:Y:S01]  /*0040*/  LDCU.64 UR4, c[0x0][0x358] ;  /* 0x00006b00ff0477ac */ /* 0x000ea20008000a00 */
[----:B------:R-:W3:Y:S01]  /*0050*/  S2R R7, SR_CTAID.X ;  /* 0x0000000000077919 */ /* 0x000ee20000002500 */
[----:B------:R-:W3:Y:S01]  /*0060*/  S2R R6, SR_TID.X ;  /* 0x0000000000067919 */ /* 0x000ee20000002100 */
[----:B0-----:R-:W-:-:S05]  /*0070*/  IMAD R5, R9, 0x20, R8 ;  /* 0x0000002009057824 */ /* 0x001fca00078e0208 */
[----:B-1----:R-:W-:Y:S02]  /*0080*/  ISETP.GE.U32.AND P0, PT, R5, UR7, PT ;  /* 0x0000000705007c0c */ /* 0x002fe4000bf06070 */
[----:B---3--:R-:W-:-:S04]  /*0090*/  LEA R0, R7, R6, 0x5 ;  /* 0x0000000607007211 */ /* 0x008fc800078e28ff */
[----:B------:R-:W-:-:S13]  /*00a0*/  ISETP.GE.U32.OR P0, PT, R0, UR6, P0 ;  /* 0x0000000600007c0c */ /* 0x000fda0008706470 */
[----:B------:R-:W0:Y:S01]  /*00b0*/  @!P0 LDC.64 R2, c[0x0][0x380] ;  /* 0x0000e000ff028b82 */ /* 0x000e220000000a00 */
[----:B------:R-:W-:-:S04]  /*00c0*/  @!P0 IMAD R5, R5, UR6, R0 ;  /* 0x0000000605058c24 */ /* 0x000fc8000f8e0200 */
[----:B0-----:R-:W-:-:S06]  /*00d0*/  @!P0 IMAD.WIDE.U32 R2, R5, 0x4, R2 ;  /* 0x0000000405028825 */ /* 0x001fcc00078e0002 */
[----:B--2---:R-:W2:Y:S01]  /*00e0*/  @!P0 LDG.E R2, desc[UR4][R2.64] ;  /* 0x0000000402028981 */ /* 0x004ea2000c1e1900 */
[----:B------:R-:W-:Y:S01]  /*00f0*/  @!P0 MOV R0, 0x400 ;  /* 0x0000040000008802 */ /* 0x000fe20000000f00 */
[----:B------:R-:W-:Y:S01]  /*0100*/  IMAD R4, R9, 0x20, R6 ;  /* 0x0000002009047824 */ /* 0x000fe200078e0206 */
[----:B------:R-:W-:Y:S01]  /*0110*/  LEA R7, R7, R8, 0x5 ;  /* 0x0000000807077211 */ /* 0x000fe200078e28ff */
[----:B------:R-:W0:Y:S03]  /*0120*/  @!P0 S2R R5, SR_CgaCtaId ;  /* 0x0000000000058919 */ /* 0x000e260000008800 */
[----:B------:R-:W-:-:S04]  /*0130*/  ISETP.GE.U32.AND P1, PT, R4, UR7, PT ;  /* 0x0000000704007c0c */ /* 0x000fc8000bf26070 */
[----:B------:R-:W-:Y:S02]  /*0140*/  ISETP.GE.U32.OR P1, PT, R7, UR6, P1 ;  /* 0x0000000607007c0c */ /* 0x000fe40008f26470 */
[----:B0-----:R-:W-:-:S05]  /*0150*/  @!P0 LEA R0, R5, R0, 0x18 ;  /* 0x0000000005008211 */ /* 0x001fca00078ec0ff */
[----:B------:R-:W-:-:S04]  /*0160*/  @!P0 IMAD R0, R8, 0x84, R0 ;  /* 0x0000008408008824 */ /* 0x000fc800078e0200 */
[----:B------:R-:W-:-:S05]  /*0170*/  @!P0 IMAD R5, R6, 0x4, R0 ;  /* 0x0000000406058824 */ /* 0x000fca00078e0200 */
[----:B--2---:R0:W-:Y:S01]  /*0180*/  @!P0 STS [R5], R2 ;  /* 0x0000000205008388 */ /* 0x0041e20000000800 */
[----:B------:R-:W-:Y:S06]  /*0190*/  BAR.SYNC.DEFER_BLOCKING 0x0 ;  /* 0x0000000000007b1d */ /* 0x000fec0000010000 */
[----:B------:R-:W-:Y:S05]  /*01a0*/  @P1 EXIT ;  /* 0x000000000000194d */ /* 0x000fea0003800000 */
[----:B------:R-:W1:Y:S01]  /*01b0*/  S2R R3, SR_CgaCtaId ;  /* 0x0000000000037919 */ /* 0x000e620000008800 */
[----:B------:R-:W-:Y:S01]  /*01c0*/  MOV R0, 0x400 ;  /* 0x0000040000007802 */ /* 0x000fe20000000f00 */
[----:B------:R-:W-:-:S04]  /*01d0*/  IMAD R4, R7, UR7, R4 ;  /* 0x0000000707047c24 */ /* 0x000fc8000f8e0204 */
[----:B0-----:R-:W-:Y:S01]  /*01e0*/  IMAD.SHL.U32 R5, R4, 0x4, RZ ;  /* 0x0000000404057824 */ /* 0x001fe200078e00ff */
[----:B-1----:R-:W-:-:S05]  /*01f0*/  LEA R3, R3, R0, 0x18 ;  /* 0x0000000003037211 */ /* 0x002fca00078ec0ff */
[----:B------:R-:W-:Y:S02]  /*0200*/  IMAD R0, R6, 0x84, R3 ;  /* 0x0000008406007824 */ /* 0x000fe400078e0203 */
[----:B------:R-:W0:Y:S03]  /*0210*/  LDC.64 R2, c[0x0][0x388] ;  /* 0x0000e200ff027b82 */ /* 0x000e260000000a00 */
[----:B------:R-:W-:-:S05]  /*0220*/  LEA R0, R8, R0, 0x2 ;  /* 0x0000000008007211 */ /* 0x000fca00078e10ff */
[----:B------:R-:W1:Y:S01]  /*0230*/  LDS R9, [R0] ;  /* 0x0000000000097984 */ /* 0x000e620000000800 */
[----:B0-----:R-:W-:-:S05]  /*0240*/  IMAD.WIDE.U32 R2, R5, 0x4, R2 ;  /* 0x0000000405027825 */ /* 0x001fca00078e0002 */
[----:B-1----:R-:W-:Y:S01]  /*0250*/  STG.E desc[UR4][R2.64], R9 ;  /* 0x0000000902007986 */ /* 0x002fe2000c101904 */
[----:B------:R-:W-:Y:S05]  /*0260*/  EXIT ;  /* 0x000000000000794d */ /* 0x000fea0003800000 */
.L_x_20:
        /* <DEDUP_REMOVED lines=9> */
.L_x_23:


//--------------------- .nv.shared.reserved.0     --------------------------
	.section	.nv.shared.reserved.0,"aw",@nobits
	.weak		__nv_reservedSMEM_offset_0_alias
	.size		__nv_reservedSMEM_offset_0_alias, 0, 64
	.other		__nv_reservedSMEM_offset_0_alias,@"STO_CUDA_RESERVED_SHARED STV_DEFAULT"
__nv_reservedSMEM_offset_0_alias:
	.zero		0
	.zero		64


//--------------------- .nv.shared._Z11d_transposePfS_ii --------------------------
	.section	.nv.shared._Z11d_transposePfS_ii,"aw",@nobits
	.sectionflags	@""
	.align	4
.nv.shared._Z11d_transposePfS_ii:
	.zero		5248


//--------------------- .nv.constant0._Z19d_recursiveGaussianPfS_iif --------------------------
	.section	.nv.constant0._Z19d_recursiveGaussianPfS_iif,"a",@progbits
	.sectionflags	@""
	.align	4
.nv.constant0._Z19d_recursiveGaussianPfS_iif:
	.zero		924


//--------------------- .nv.constant0._Z11d_transposePfS_ii --------------------------
	.section	.nv.constant0._Z11d_transposePfS_ii,"a",@progbits
	.sectionflags	@""
	.align	4
.nv.constant0._Z11d_transposePfS_ii:
	.zero		920


//--------------------- SYMBOLS --------------------------

	.type		.nv.reservedSmem.offset0,@object
	.size		.nv.reservedSmem.offset0,0x4
	.type		.nv.reservedSmem.cap,@object
	.size		.nv.reservedSmem.cap,0x4
